	.target	sm_90a

	.elftype	@"ET_EXEC"


//--------------------- .note.nv.tkinfo           --------------------------
	.section	.note.nv.tkinfo,"",@"SHT_NOTE"
	.sectionflags	@"SHF_NOTE_NV_TKINFO"
	.tkinfo
        /*0018*/ 	.word	0x00000002
        /*0030*/ 	.string	""
        /*0030*/ 	.string	"ptxas"
        /*0030*/ 	.string	"Cuda compilation tools, release 13.0, V13.0.88"
        /*0030*/ 	.string	"Build cuda_13.0.r13.0/compiler.36424714_0"
        /*0030*/ 	.string	"-arch sm_90a -m 64 "



//--------------------- .note.nv.cuinfo           --------------------------
	.section	.note.nv.cuinfo,"",@"SHT_NOTE"
	.sectionflags	@"SHF_NOTE_NV_CUINFO"
        /*0018*/ 	.short	0x0002
        /*001a*/ 	.short	0x005a
        /*001c*/ 	.short	0x0082
	.zero		2


//--------------------- .nv.info                  --------------------------
	.section	.nv.info,"",@"SHT_CUDA_INFO"
	.align	4


	//----- nvinfo : EIATTR_REGCOUNT
	.align		4
        /*0000*/ 	.byte	0x04, 0x2f
        /*0002*/ 	.short	(.L_12 - .L_11)
	.align		4
.L_11:
        /*0004*/ 	.word	index@(_ZN7cutlass13device_kernelIN5flash19enable_sm80_to_sm89INS1_16FlashAttnFwdSm80INS1_25CollectiveMainloopFwdSm80ILi4ELi1ELb0EN4cute5tupleIJNS5_1CILi128EEENS7_ILi112EEENS7_ILi64EEEEEELi64ENS_10bfloat16_tEfNS_4arch4Sm80ELb1ELb0ELb1ELb1ELb0ELb1ELb1ELb0EEENS1_21CollectiveEpilogueFwdINS6_IJS8_SA_S9_EEENS6_IJNS7_ILi1EEESI_SI_EEESC_SE_Li128ELb1ELb1ELb0ELb0EEENS1_19SingleTileSchedulerILb1ELb0ELb1ELi128EEEEEEEEEvNT_6ParamsE)
        /*0008*/ 	.word	0x00000004


	//----- nvinfo : EIATTR_FRAME_SIZE
	.align		4
.L_12:
        /*000c*/ 	.byte	0x04, 0x11
        /*000e*/ 	.short	(.L_14 - .L_13)
	.align		4
.L_13:
        /*0010*/ 	.word	index@(_ZN7cutlass13device_kernelIN5flash19enable_sm80_to_sm89INS1_16FlashAttnFwdSm80INS1_25CollectiveMainloopFwdSm80ILi4ELi1ELb0EN4cute5tupleIJNS5_1CILi128EEENS7_ILi112EEENS7_ILi64EEEEEELi64ENS_10bfloat16_tEfNS_4arch4Sm80ELb1ELb0ELb1ELb1ELb0ELb1ELb1ELb0EEENS1_21CollectiveEpilogueFwdINS6_IJS8_SA_S9_EEENS6_IJNS7_ILi1EEESI_SI_EEESC_SE_Li128ELb1ELb1ELb0ELb0EEENS1_19SingleTileSchedulerILb1ELb0ELb1ELi128EEEEEEEEEvNT_6ParamsE)
        /*0014*/ 	.word	0x00000000


	//----- nvinfo : EIATTR_REGCOUNT
	.align		4
.L_14:
        /*0018*/ 	.byte	0x04, 0x2f
        /*001a*/ 	.short	(.L_16 - .L_15)
	.align		4
.L_15:
        /*001c*/ 	.word	index@(_ZN7cutlass13device_kernelIN5flash19enable_sm80_to_sm89INS1_16FlashAttnFwdSm80INS1_25CollectiveMainloopFwdSm80ILi4ELi1ELb0EN4cute5tupleIJNS5_1CILi128EEENS7_ILi112EEENS7_ILi64EEEEEELi64ENS_10bfloat16_tEfNS_4arch4Sm80ELb1ELb0ELb1ELb1ELb0ELb0ELb1ELb0EEENS1_21CollectiveEpilogueFwdINS6_IJS8_SA_S9_EEENS6_IJNS7_ILi1EEESI_SI_EEESC_SE_Li128ELb1ELb1ELb0ELb0EEENS1_19SingleTileSchedulerILb1ELb0ELb1ELi128EEEEEEEEEvNT_6ParamsE)
        /*0020*/ 	.word	0x00000004


	//----- nvinfo : EIATTR_FRAME_SIZE
	.align		4
.L_16:
        /*0024*/ 	.byte	0x04, 0x11
        /*0026*/ 	.short	(.L_18 - .L_17)
	.align		4
.L_17:
        /*0028*/ 	.word	index@(_ZN7cutlass13device_kernelIN5flash19enable_sm80_to_sm89INS1_16FlashAttnFwdSm80INS1_25CollectiveMainloopFwdSm80ILi4ELi1ELb0EN4cute5tupleIJNS5_1CILi128EEENS7_ILi112EEENS7_ILi64EEEEEELi64ENS_10bfloat16_tEfNS_4arch4Sm80ELb1ELb0ELb1ELb1ELb0ELb0ELb1ELb0EEENS1_21CollectiveEpilogueFwdINS6_IJS8_SA_S9_EEENS6_IJNS7_ILi1EEESI_SI_EEESC_SE_Li128ELb1ELb1ELb0ELb0EEENS1_19SingleTileSchedulerILb1ELb0ELb1ELi128EEEEEEEEEvNT_6ParamsE)
        /*002c*/ 	.word	0x00000000


	//----- nvinfo : EIATTR_REGCOUNT
	.align		4
.L_18:
        /*0030*/ 	.byte	0x04, 0x2f
        /*0032*/ 	.short	(.L_20 - .L_19)
	.align		4
.L_19:
        /*0034*/ 	.word	index@(_ZN7cutlass13device_kernelIN5flash19enable_sm80_to_sm89INS1_16FlashAttnFwdSm80INS1_25CollectiveMainloopFwdSm80ILi4ELi1ELb0EN4cute5tupleIJNS5_1CILi128EEENS7_ILi112EEENS7_ILi64EEEEEELi64ENS_10bfloat16_tEfNS_4arch4Sm80ELb1ELb0ELb1ELb0ELb0ELb0ELb1ELb0EEENS1_21CollectiveEpilogueFwdINS6_IJS8_SA_S9_EEENS6_IJNS7_ILi1EEESI_SI_EEESC_SE_Li128ELb0ELb1ELb0ELb0EEENS1_30DynamicPersistentTileSchedulerILi128ELi128ELb0ELb1ELb0EEEEEEEEEvNT_6ParamsE)
        /*0038*/ 	.word	0x00000004


	//----- nvinfo : EIATTR_FRAME_SIZE
	.align		4
.L_20:
        /*003c*/ 	.byte	0x04, 0x11
        /*003e*/ 	.short	(.L_22 - .L_21)
	.align		4
.L_21:
        /*0040*/ 	.word	index@(_ZN7cutlass13device_kernelIN5flash19enable_sm80_to_sm89INS1_16FlashAttnFwdSm80INS1_25CollectiveMainloopFwdSm80ILi4ELi1ELb0EN4cute5tupleIJNS5_1CILi128EEENS7_ILi112EEENS7_ILi64EEEEEELi64ENS_10bfloat16_tEfNS_4arch4Sm80ELb1ELb0ELb1ELb0ELb0ELb0ELb1ELb0EEENS1_21CollectiveEpilogueFwdINS6_IJS8_SA_S9_EEENS6_IJNS7_ILi1EEESI_SI_EEESC_SE_Li128ELb0ELb1ELb0ELb0EEENS1_30DynamicPersistentTileSchedulerILi128ELi128ELb0ELb1ELb0EEEEEEEEEvNT_6ParamsE)
        /*0044*/ 	.word	0x00000000


	//----- nvinfo : EIATTR_REGCOUNT
	.align		4
.L_22:
        /*0048*/ 	.byte	0x04, 0x2f
        /*004a*/ 	.short	(.L_24 - .L_23)
	.align		4
.L_23:
        /*004c*/ 	.word	index@(_ZN7cutlass13device_kernelIN5flash19enable_sm80_to_sm89INS1_16FlashAttnFwdSm80INS1_25CollectiveMainloopFwdSm80ILi4ELi1ELb0EN4cute5tupleIJNS5_1CILi128EEENS7_ILi96EEENS7_ILi64EEEEEELi64ENS_10bfloat16_tEfNS_4arch4Sm80ELb0ELb1ELb1ELb1ELb0ELb1ELb1ELb0EEENS1_21CollectiveEpilogueFwdINS6_IJS8_SA_S9_EEENS6_IJNS7_ILi1EEESI_SI_EEESC_SE_Li128ELb1ELb1ELb0ELb0EEENS1_19SingleTileSchedulerILb1ELb0ELb1ELi128EEEEEEEEEvNT_6ParamsE)
        /*0050*/ 	.word	0x00000004


	//----- nvinfo : EIATTR_FRAME_SIZE
	.align		4
.L_24:
        /*0054*/ 	.byte	0x04, 0x11
        /*0056*/ 	.short	(.L_26 - .L_25)
	.align		4
.L_25:
        /*0058*/ 	.word	index@(_ZN7cutlass13device_kernelIN5flash19enable_sm80_to_sm89INS1_16FlashAttnFwdSm80INS1_25CollectiveMainloopFwdSm80ILi4ELi1ELb0EN4cute5tupleIJNS5_1CILi128EEENS7_ILi96EEENS7_ILi64EEEEEELi64ENS_10bfloat16_tEfNS_4arch4Sm80ELb0ELb1ELb1ELb1ELb0ELb1ELb1ELb0EEENS1_21CollectiveEpilogueFwdINS6_IJS8_SA_S9_EEENS6_IJNS7_ILi1EEESI_SI_EEESC_SE_Li128ELb1ELb1ELb0ELb0EEENS1_19SingleTileSchedulerILb1ELb0ELb1ELi128EEEEEEEEEvNT_6ParamsE)
        /*005c*/ 	.word	0x00000000


	//----- nvinfo : EIATTR_REGCOUNT
	.align		4
.L_26:
        /*0060*/ 	.byte	0x04, 0x2f
        /*0062*/ 	.short	(.L_28 - .L_27)
	.align		4
.L_27:
        /*0064*/ 	.word	index@(_ZN7cutlass13device_kernelIN5flash19enable_sm80_to_sm89INS1_16FlashAttnFwdSm80INS1_25CollectiveMainloopFwdSm80ILi4ELi1ELb0EN4cute5tupleIJNS5_1CILi128EEENS7_ILi96EEENS7_ILi64EEEEEELi64ENS_10bfloat16_tEfNS_4arch4Sm80ELb0ELb1ELb1ELb1ELb0ELb0ELb1ELb0EEENS1_21CollectiveEpilogueFwdINS6_IJS8_SA_S9_EEENS6_IJNS7_ILi1EEESI_SI_EEESC_SE_Li128ELb1ELb1ELb0ELb0EEENS1_19SingleTileSchedulerILb1ELb0ELb1ELi128EEEEEEEEEvNT_6ParamsE)
        /*0068*/ 	.word	0x00000004


	//----- nvinfo : EIATTR_FRAME_SIZE
	.align		4
.L_28:
        /*006c*/ 	.byte	0x04, 0x11
        /*006e*/ 	.short	(.L_30 - .L_29)
	.align		4
.L_29:
        /*0070*/ 	.word	index@(_ZN7cutlass13device_kernelIN5flash19enable_sm80_to_sm89INS1_16FlashAttnFwdSm80INS1_25CollectiveMainloopFwdSm80ILi4ELi1ELb0EN4cute5tupleIJNS5_1CILi128EEENS7_ILi96EEENS7_ILi64EEEEEELi64ENS_10bfloat16_tEfNS_4arch4Sm80ELb0ELb1ELb1ELb1ELb0ELb0ELb1ELb0EEENS1_21CollectiveEpilogueFwdINS6_IJS8_SA_S9_EEENS6_IJNS7_ILi1EEESI_SI_EEESC_SE_Li128ELb1ELb1ELb0ELb0EEENS1_19SingleTileSchedulerILb1ELb0ELb1ELi128EEEEEEEEEvNT_6ParamsE)
        /*0074*/ 	.word	0x00000000


	//----- nvinfo : EIATTR_REGCOUNT
	.align		4
.L_30:
        /*0078*/ 	.byte	0x04, 0x2f
        /*007a*/ 	.short	(.L_32 - .L_31)
	.align		4
.L_31:
        /*007c*/ 	.word	index@(_ZN7cutlass13device_kernelIN5flash19enable_sm80_to_sm89INS1_16FlashAttnFwdSm80INS1_25CollectiveMainloopFwdSm80ILi4ELi1ELb0EN4cute5tupleIJNS5_1CILi128EEENS7_ILi96EEENS7_ILi64EEEEEELi64ENS_10bfloat16_tEfNS_4arch4Sm80ELb0ELb1ELb1ELb0ELb0ELb0ELb1ELb0EEENS1_21CollectiveEpilogueFwdINS6_IJS8_SA_S9_EEENS6_IJNS7_ILi1EEESI_SI_EEESC_SE_Li128ELb0ELb1ELb0ELb0EEENS1_19SingleTileSchedulerILb0ELb0ELb1ELi128EEEEEEEEEvNT_6ParamsE)
        /*0080*/ 	.word	0x00000004


	//----- nvinfo : EIATTR_FRAME_SIZE
	.align		4
.L_32:
        /*0084*/ 	.byte	0x04, 0x11
        /*0086*/ 	.short	(.L_34 - .L_33)
	.align		4
.L_33:
        /*0088*/ 	.word	index@(_ZN7cutlass13device_kernelIN5flash19enable_sm80_to_sm89INS1_16FlashAttnFwdSm80INS1_25CollectiveMainloopFwdSm80ILi4ELi1ELb0EN4cute5tupleIJNS5_1CILi128EEENS7_ILi96EEENS7_ILi64EEEEEELi64ENS_10bfloat16_tEfNS_4arch4Sm80ELb0ELb1ELb1ELb0ELb0ELb0ELb1ELb0EEENS1_21CollectiveEpilogueFwdINS6_IJS8_SA_S9_EEENS6_IJNS7_ILi1EEESI_SI_EEESC_SE_Li128ELb0ELb1ELb0ELb0EEENS1_19SingleTileSchedulerILb0ELb0ELb1ELi128EEEEEEEEEvNT_6ParamsE)
        /*008c*/ 	.word	0x00000000


	//----- nvinfo : EIATTR_REGCOUNT
	.align		4
.L_34:
        /*0090*/ 	.byte	0x04, 0x2f
        /*0092*/ 	.short	(.L_36 - .L_35)
	.align		4
.L_35:
        /*0094*/ 	.word	index@(_ZN7cutlass13device_kernelIN5flash19enable_sm80_to_sm89INS1_16FlashAttnFwdSm80INS1_25CollectiveMainloopFwdSm80ILi4ELi1ELb0EN4cute5tupleIJNS5_1CILi128EEENS7_ILi112EEENS7_ILi64EEEEEELi64ENS_10bfloat16_tEfNS_4arch4Sm80ELb0ELb0ELb1ELb1ELb0ELb1ELb1ELb0EEENS1_21CollectiveEpilogueFwdINS6_IJS8_SA_S9_EEENS6_IJNS7_ILi1EEESI_SI_EEESC_SE_Li128ELb1ELb1ELb0ELb0EEENS1_19SingleTileSchedulerILb1ELb0ELb1ELi128EEEEEEEEEvNT_6ParamsE)
        /*0098*/ 	.word	0x00000004


	//----- nvinfo : EIATTR_FRAME_SIZE
	.align		4
.L_36:
        /*009c*/ 	.byte	0x04, 0x11
        /*009e*/ 	.short	(.L_38 - .L_37)
	.align		4
.L_37:
        /*00a0*/ 	.word	index@(_ZN7cutlass13device_kernelIN5flash19enable_sm80_to_sm89INS1_16FlashAttnFwdSm80INS1_25CollectiveMainloopFwdSm80ILi4ELi1ELb0EN4cute5tupleIJNS5_1CILi128EEENS7_ILi112EEENS7_ILi64EEEEEELi64ENS_10bfloat16_tEfNS_4arch4Sm80ELb0ELb0ELb1ELb1ELb0ELb1ELb1ELb0EEENS1_21CollectiveEpilogueFwdINS6_IJS8_SA_S9_EEENS6_IJNS7_ILi1EEESI_SI_EEESC_SE_Li128ELb1ELb1ELb0ELb0EEENS1_19SingleTileSchedulerILb1ELb0ELb1ELi128EEEEEEEEEvNT_6ParamsE)
        /*00a4*/ 	.word	0x00000000


	//----- nvinfo : EIATTR_REGCOUNT
	.align		4
.L_38:
        /*00a8*/ 	.byte	0x04, 0x2f
        /*00aa*/ 	.short	(.L_40 - .L_39)
	.align		4
.L_39:
        /*00ac*/ 	.word	index@(_ZN7cutlass13device_kernelIN5flash19enable_sm80_to_sm89INS1_16FlashAttnFwdSm80INS1_25CollectiveMainloopFwdSm80ILi4ELi1ELb0EN4cute5tupleIJNS5_1CILi128EEENS7_ILi112EEENS7_ILi64EEEEEELi64ENS_10bfloat16_tEfNS_4arch4Sm80ELb0ELb0ELb1ELb1ELb0ELb0ELb1ELb0EEENS1_21CollectiveEpilogueFwdINS6_IJS8_SA_S9_EEENS6_IJNS7_ILi1EEESI_SI_EEESC_SE_Li128ELb1ELb1ELb0ELb0EEENS1_19SingleTileSchedulerILb1ELb0ELb1ELi128EEEEEEEEEvNT_6ParamsE)
        /*00b0*/ 	.word	0x00000004


	//----- nvinfo : EIATTR_FRAME_SIZE
	.align		4
.L_40:
        /*00b4*/ 	.byte	0x04, 0x11
        /*00b6*/ 	.short	(.L_42 - .L_41)
	.align		4
.L_41:
        /*00b8*/ 	.word	index@(_ZN7cutlass13device_kernelIN5flash19enable_sm80_to_sm89INS1_16FlashAttnFwdSm80INS1_25CollectiveMainloopFwdSm80ILi4ELi1ELb0EN4cute5tupleIJNS5_1CILi128EEENS7_ILi112EEENS7_ILi64EEEEEELi64ENS_10bfloat16_tEfNS_4arch4Sm80ELb0ELb0ELb1ELb1ELb0ELb0ELb1ELb0EEENS1_21CollectiveEpilogueFwdINS6_IJS8_SA_S9_EEENS6_IJNS7_ILi1EEESI_SI_EEESC_SE_Li128ELb1ELb1ELb0ELb0EEENS1_19SingleTileSchedulerILb1ELb0ELb1ELi128EEEEEEEEEvNT_6ParamsE)
        /*00bc*/ 	.word	0x00000000


	//----- nvinfo : EIATTR_REGCOUNT
	.align		4
.L_42:
        /*00c0*/ 	.byte	0x04, 0x2f
        /*00c2*/ 	.short	(.L_44 - .L_43)
	.align		4
.L_43:
        /*00c4*/ 	.word	index@(_ZN7cutlass13device_kernelIN5flash19enable_sm80_to_sm89INS1_16FlashAttnFwdSm80INS1_25CollectiveMainloopFwdSm80ILi4ELi1ELb0EN4cute5tupleIJNS5_1CILi128EEENS7_ILi112EEENS7_ILi64EEEEEELi64ENS_10bfloat16_tEfNS_4arch4Sm80ELb0ELb0ELb1ELb0ELb0ELb0ELb1ELb0EEENS1_21CollectiveEpilogueFwdINS6_IJS8_SA_S9_EEENS6_IJNS7_ILi1EEESI_SI_EEESC_SE_Li128ELb0ELb1ELb0ELb0EEENS1_19SingleTileSchedulerILb0ELb0ELb1ELi128EEEEEEEEEvNT_6ParamsE)
        /*00c8*/ 	.word	0x00000004


	//----- nvinfo : EIATTR_FRAME_SIZE
	.align		4
.L_44:
        /*00cc*/ 	.byte	0x04, 0x11
        /*00ce*/ 	.short	(.L_46 - .L_45)
	.align		4
.L_45:
        /*00d0*/ 	.word	index@(_ZN7cutlass13device_kernelIN5flash19enable_sm80_to_sm89INS1_16FlashAttnFwdSm80INS1_25CollectiveMainloopFwdSm80ILi4ELi1ELb0EN4cute5tupleIJNS5_1CILi128EEENS7_ILi112EEENS7_ILi64EEEEEELi64ENS_10bfloat16_tEfNS_4arch4Sm80ELb0ELb0ELb1ELb0ELb0ELb0ELb1ELb0EEENS1_21CollectiveEpilogueFwdINS6_IJS8_SA_S9_EEENS6_IJNS7_ILi1EEESI_SI_EEESC_SE_Li128ELb0ELb1ELb0ELb0EEENS1_19SingleTileSchedulerILb0ELb0ELb1ELi128EEEEEEEEEvNT_6ParamsE)
        /*00d4*/ 	.word	0x00000000


	//----- nvinfo : EIATTR_MIN_STACK_SIZE
	.align		4
.L_46:
        /*00d8*/ 	.byte	0x04, 0x12
        /*00da*/ 	.short	(.L_48 - .L_47)
	.align		4
.L_47:
        /*00dc*/ 	.word	index@(_ZN7cutlass13device_kernelIN5flash19enable_sm80_to_sm89INS1_16FlashAttnFwdSm80INS1_25CollectiveMainloopFwdSm80ILi4ELi1ELb0EN4cute5tupleIJNS5_1CILi128EEENS7_ILi112EEENS7_ILi64EEEEEELi64ENS_10bfloat16_tEfNS_4arch4Sm80ELb0ELb0ELb1ELb0ELb0ELb0ELb1ELb0EEENS1_21CollectiveEpilogueFwdINS6_IJS8_SA_S9_EEENS6_IJNS7_ILi1EEESI_SI_EEESC_SE_Li128ELb0ELb1ELb0ELb0EEENS1_19SingleTileSchedulerILb0ELb0ELb1ELi128EEEEEEEEEvNT_6ParamsE)
        /*00e0*/ 	.word	0x00000000


	//----- nvinfo : EIATTR_MIN_STACK_SIZE
	.align		4
.L_48:
        /*00e4*/ 	.byte	0x04, 0x12
        /*00e6*/ 	.short	(.L_50 - .L_49)
	.align		4
.L_49:
        /*00e8*/ 	.word	index@(_ZN7cutlass13device_kernelIN5flash19enable_sm80_to_sm89INS1_16FlashAttnFwdSm80INS1_25CollectiveMainloopFwdSm80ILi4ELi1ELb0EN4cute5tupleIJNS5_1CILi128EEENS7_ILi112EEENS7_ILi64EEEEEELi64ENS_10bfloat16_tEfNS_4arch4Sm80ELb0ELb0ELb1ELb1ELb0ELb0ELb1ELb0EEENS1_21CollectiveEpilogueFwdINS6_IJS8_SA_S9_EEENS6_IJNS7_ILi1EEESI_SI_EEESC_SE_Li128ELb1ELb1ELb0ELb0EEENS1_19SingleTileSchedulerILb1ELb0ELb1ELi128EEEEEEEEEvNT_6ParamsE)
        /*00ec*/ 	.word	0x00000000


	//----- nvinfo : EIATTR_MIN_STACK_SIZE
	.align		4
.L_50:
        /*00f0*/ 	.byte	0x04, 0x12
        /*00f2*/ 	.short	(.L_52 - .L_51)
	.align		4
.L_51:
        /*00f4*/ 	.word	index@(_ZN7cutlass13device_kernelIN5flash19enable_sm80_to_sm89INS1_16FlashAttnFwdSm80INS1_25CollectiveMainloopFwdSm80ILi4ELi1ELb0EN4cute5tupleIJNS5_1CILi128EEENS7_ILi112EEENS7_ILi64EEEEEELi64ENS_10bfloat16_tEfNS_4arch4Sm80ELb0ELb0ELb1ELb1ELb0ELb1ELb1ELb0EEENS1_21CollectiveEpilogueFwdINS6_IJS8_SA_S9_EEENS6_IJNS7_ILi1EEESI_SI_EEESC_SE_Li128ELb1ELb1ELb0ELb0EEENS1_19SingleTileSchedulerILb1ELb0ELb1ELi128EEEEEEEEEvNT_6ParamsE)
        /*00f8*/ 	.word	0x00000000


	//----- nvinfo : EIATTR_MIN_STACK_SIZE
	.align		4
.L_52:
        /*00fc*/ 	.byte	0x04, 0x12
        /*00fe*/ 	.short	(.L_54 - .L_53)
	.align		4
.L_53:
        /*0100*/ 	.word	index@(_ZN7cutlass13device_kernelIN5flash19enable_sm80_to_sm89INS1_16FlashAttnFwdSm80INS1_25CollectiveMainloopFwdSm80ILi4ELi1ELb0EN4cute5tupleIJNS5_1CILi128EEENS7_ILi96EEENS7_ILi64EEEEEELi64ENS_10bfloat16_tEfNS_4arch4Sm80ELb0ELb1ELb1ELb0ELb0ELb0ELb1ELb0EEENS1_21CollectiveEpilogueFwdINS6_IJS8_SA_S9_EEENS6_IJNS7_ILi1EEESI_SI_EEESC_SE_Li128ELb0ELb1ELb0ELb0EEENS1_19SingleTileSchedulerILb0ELb0ELb1ELi128EEEEEEEEEvNT_6ParamsE)
        /*0104*/ 	.word	0x00000000


	//----- nvinfo : EIATTR_MIN_STACK_SIZE
	.align		4
.L_54:
        /*0108*/ 	.byte	0x04, 0x12
        /*010a*/ 	.short	(.L_56 - .L_55)
	.align		4
.L_55:
        /*010c*/ 	.word	index@(_ZN7cutlass13device_kernelIN5flash19enable_sm80_to_sm89INS1_16FlashAttnFwdSm80INS1_25CollectiveMainloopFwdSm80ILi4ELi1ELb0EN4cute5tupleIJNS5_1CILi128EEENS7_ILi96EEENS7_ILi64EEEEEELi64ENS_10bfloat16_tEfNS_4arch4Sm80ELb0ELb1ELb1ELb1ELb0ELb0ELb1ELb0EEENS1_21CollectiveEpilogueFwdINS6_IJS8_SA_S9_EEENS6_IJNS7_ILi1EEESI_SI_EEESC_SE_Li128ELb1ELb1ELb0ELb0EEENS1_19SingleTileSchedulerILb1ELb0ELb1ELi128EEEEEEEEEvNT_6ParamsE)
        /*0110*/ 	.word	0x00000000


	//----- nvinfo : EIATTR_MIN_STACK_SIZE
	.align		4
.L_56:
        /*0114*/ 	.byte	0x04, 0x12
        /*0116*/ 	.short	(.L_58 - .L_57)
	.align		4
.L_57:
        /*0118*/ 	.word	index@(_ZN7cutlass13device_kernelIN5flash19enable_sm80_to_sm89INS1_16FlashAttnFwdSm80INS1_25CollectiveMainloopFwdSm80ILi4ELi1ELb0EN4cute5tupleIJNS5_1CILi128EEENS7_ILi96EEENS7_ILi64EEEEEELi64ENS_10bfloat16_tEfNS_4arch4Sm80ELb0ELb1ELb1ELb1ELb0ELb1ELb1ELb0EEENS1_21CollectiveEpilogueFwdINS6_IJS8_SA_S9_EEENS6_IJNS7_ILi1EEESI_SI_EEESC_SE_Li128ELb1ELb1ELb0ELb0EEENS1_19SingleTileSchedulerILb1ELb0ELb1ELi128EEEEEEEEEvNT_6ParamsE)
        /*011c*/ 	.word	0x00000000


	//----- nvinfo : EIATTR_MIN_STACK_SIZE
	.align		4
.L_58:
        /*0120*/ 	.byte	0x04, 0x12
        /*0122*/ 	.short	(.L_60 - .L_59)
	.align		4
.L_59:
        /*0124*/ 	.word	index@(_ZN7cutlass13device_kernelIN5flash19enable_sm80_to_sm89INS1_16FlashAttnFwdSm80INS1_25CollectiveMainloopFwdSm80ILi4ELi1ELb0EN4cute5tupleIJNS5_1CILi128EEENS7_ILi112EEENS7_ILi64EEEEEELi64ENS_10bfloat16_tEfNS_4arch4Sm80ELb1ELb0ELb1ELb0ELb0ELb0ELb1ELb0EEENS1_21CollectiveEpilogueFwdINS6_IJS8_SA_S9_EEENS6_IJNS7_ILi1EEESI_SI_EEESC_SE_Li128ELb0ELb1ELb0ELb0EEENS1_30DynamicPersistentTileSchedulerILi128ELi128ELb0ELb1ELb0EEEEEEEEEvNT_6ParamsE)
        /*0128*/ 	.word	0x00000000


	//----- nvinfo : EIATTR_MIN_STACK_SIZE
	.align		4
.L_60:
        /*012c*/ 	.byte	0x04, 0x12
        /*012e*/ 	.short	(.L_62 - .L_61)
	.align		4
.L_61:
        /*0130*/ 	.word	index@(_ZN7cutlass13device_kernelIN5flash19enable_sm80_to_sm89INS1_16FlashAttnFwdSm80INS1_25CollectiveMainloopFwdSm80ILi4ELi1ELb0EN4cute5tupleIJNS5_1CILi128EEENS7_ILi112EEENS7_ILi64EEEEEELi64ENS_10bfloat16_tEfNS_4arch4Sm80ELb1ELb0ELb1ELb1ELb0ELb0ELb1ELb0EEENS1_21CollectiveEpilogueFwdINS6_IJS8_SA_S9_EEENS6_IJNS7_ILi1EEESI_SI_EEESC_SE_Li128ELb1ELb1ELb0ELb0EEENS1_19SingleTileSchedulerILb1ELb0ELb1ELi128EEEEEEEEEvNT_6ParamsE)
        /*0134*/ 	.word	0x00000000


	//----- nvinfo : EIATTR_MIN_STACK_SIZE
	.align		4
.L_62:
        /*0138*/ 	.byte	0x04, 0x12
        /*013a*/ 	.short	(.L_64 - .L_63)
	.align		4
.L_63:
        /*013c*/ 	.word	index@(_ZN7cutlass13device_kernelIN5flash19enable_sm80_to_sm89INS1_16FlashAttnFwdSm80INS1_25CollectiveMainloopFwdSm80ILi4ELi1ELb0EN4cute5tupleIJNS5_1CILi128EEENS7_ILi112EEENS7_ILi64EEEEEELi64ENS_10bfloat16_tEfNS_4arch4Sm80ELb1ELb0ELb1ELb1ELb0ELb1ELb1ELb0EEENS1_21CollectiveEpilogueFwdINS6_IJS8_SA_S9_EEENS6_IJNS7_ILi1EEESI_SI_EEESC_SE_Li128ELb1ELb1ELb0ELb0EEENS1_19SingleTileSchedulerILb1ELb0ELb1ELi128EEEEEEEEEvNT_6ParamsE)
        /*0140*/ 	.word	0x00000000
.L_64:


//--------------------- .nv.compat                --------------------------
	.section	.nv.compat,"",@"SHT_CUDA_COMPAT_INFO"
	.align	4
        /*0000*/ 	.byte	0x02, 0x09, 0x01, 0x00, 0x02, 0x02, 0x01, 0x00, 0x02, 0x05, 0x05, 0x00, 0x03, 0x07, 0x01, 0x01
        /*0010*/ 	.byte	0x02, 0x03, 0x00, 0x00, 0x02, 0x06, 0x01, 0x00, 0x04, 0x0b, 0x08, 0x00, 0x00, 0x00, 0x00, 0x00
        /*0020*/ 	.byte	0x00, 0x00, 0x00, 0x00


//--------------------- .nv.info._ZN7cutlass13device_kernelIN5flash19enable_sm80_to_sm89INS1_16FlashAttnFwdSm80INS1_25CollectiveMainloopFwdSm80ILi4ELi1ELb0EN4cute5tupleIJNS5_1CILi128EEENS7_ILi112EEENS7_ILi64EEEEEELi64ENS_10bfloat16_tEfNS_4arch4Sm80ELb0ELb0ELb1ELb0ELb0ELb0ELb1ELb0EEENS1_21CollectiveEpilogueFwdINS6_IJS8_SA_S9_EEENS6_IJNS7_ILi1EEESI_SI_EEESC_SE_Li128ELb0ELb1ELb0ELb0EEENS1_19SingleTileSchedulerILb0ELb0ELb1ELi128EEEEEEEEEvNT_6ParamsE --------------------------
	.section	.nv.info._ZN7cutlass13device_kernelIN5flash19enable_sm80_to_sm89INS1_16FlashAttnFwdSm80INS1_25CollectiveMainloopFwdSm80ILi4ELi1ELb0EN4cute5tupleIJNS5_1CILi128EEENS7_ILi112EEENS7_ILi64EEEEEELi64ENS_10bfloat16_tEfNS_4arch4Sm80ELb0ELb0ELb1ELb0ELb0ELb0ELb1ELb0EEENS1_21CollectiveEpilogueFwdINS6_IJS8_SA_S9_EEENS6_IJNS7_ILi1EEESI_SI_EEESC_SE_Li128ELb0ELb1ELb0ELb0EEENS1_19SingleTileSchedulerILb0ELb0ELb1ELi128EEEEEEEEEvNT_6ParamsE,"",@"SHT_CUDA_INFO"
	.sectionflags	@""
	.align	4


	//----- nvinfo : EIATTR_CUDA_API_VERSION
	.align		4
        /*0000*/ 	.byte	0x04, 0x37
        /*0002*/ 	.short	(.L_66 - .L_65)
.L_65:
        /*0004*/ 	.word	0x00000082


	//----- nvinfo : EIATTR_KPARAM_INFO
	.align		4
.L_66:
        /*0008*/ 	.byte	0x04, 0x17
        /*000a*/ 	.short	(.L_68 - .L_67)
.L_67:
        /*000c*/ 	.word	0x00000000
        /*0010*/ 	.short	0x0000
        /*0012*/ 	.short	0x0000
        /*0014*/ 	.byte	0x00, 0xf0, 0x61, 0x10


	//----- nvinfo : EIATTR_SPARSE_MMA_MASK
	.align		4
.L_68:
        /*0018*/ 	.byte	0x03, 0x50
        /*001a*/ 	.short	0x0000


	//----- nvinfo : EIATTR_MAXREG_COUNT
	.align		4
        /*001c*/ 	.byte	0x03, 0x1b
        /*001e*/ 	.short	0x00ff


	//----- nvinfo : EIATTR_MERCURY_ISA_VERSION
	.align		4
        /*0020*/ 	.byte	0x03, 0x5f
        /*0022*/ 	.short	0x0101


	//----- nvinfo : EIATTR_EXIT_INSTR_OFFSETS
	.align		4
        /*0024*/ 	.byte	0x04, 0x1c
        /*0026*/ 	.short	(.L_70 - .L_69)


	//   ....[0]....
.L_69:
        /*0028*/ 	.word	0x00000010


	//----- nvinfo : EIATTR_MAX_THREADS
	.align		4
.L_70:
        /*002c*/ 	.byte	0x04, 0x05
        /*002e*/ 	.short	(.L_72 - .L_71)
.L_71:
        /*0030*/ 	.word	0x00000080
        /*0034*/ 	.word	0x00000001
        /*0038*/ 	.word	0x00000001


	//----- nvinfo : EIATTR_CBANK_PARAM_SIZE
	.align		4
.L_72:
        /*003c*/ 	.byte	0x03, 0x19
        /*003e*/ 	.short	0x0418


	//----- nvinfo : EIATTR_PARAM_CBANK
	.align		4
        /*0040*/ 	.byte	0x04, 0x0a
        /*0042*/ 	.short	(.L_74 - .L_73)
	.align		4
.L_73:
        /*0044*/ 	.word	index@(.nv.constant0._ZN7cutlass13device_kernelIN5flash19enable_sm80_to_sm89INS1_16FlashAttnFwdSm80INS1_25CollectiveMainloopFwdSm80ILi4ELi1ELb0EN4cute5tupleIJNS5_1CILi128EEENS7_ILi112EEENS7_ILi64EEEEEELi64ENS_10bfloat16_tEfNS_4arch4Sm80ELb0ELb0ELb1ELb0ELb0ELb0ELb1ELb0EEENS1_21CollectiveEpilogueFwdINS6_IJS8_SA_S9_EEENS6_IJNS7_ILi1EEESI_SI_EEESC_SE_Li128ELb0ELb1ELb0ELb0EEENS1_19SingleTileSchedulerILb0ELb0ELb1ELi128EEEEEEEEEvNT_6ParamsE)
        /*0048*/ 	.short	0x0210
        /*004a*/ 	.short	0x0418


	//----- nvinfo : EIATTR_SW_WAR
	.align		4
.L_74:
        /*004c*/ 	.byte	0x04, 0x36
        /*004e*/ 	.short	(.L_76 - .L_75)
.L_75:
        /*0050*/ 	.word	0x00000008
.L_76:


//--------------------- .nv.info._ZN7cutlass13device_kernelIN5flash19enable_sm80_to_sm89INS1_16FlashAttnFwdSm80INS1_25CollectiveMainloopFwdSm80ILi4ELi1ELb0EN4cute5tupleIJNS5_1CILi128EEENS7_ILi112EEENS7_ILi64EEEEEELi64ENS_10bfloat16_tEfNS_4arch4Sm80ELb0ELb0ELb1ELb1ELb0ELb0ELb1ELb0EEENS1_21CollectiveEpilogueFwdINS6_IJS8_SA_S9_EEENS6_IJNS7_ILi1EEESI_SI_EEESC_SE_Li128ELb1ELb1ELb0ELb0EEENS1_19SingleTileSchedulerILb1ELb0ELb1ELi128EEEEEEEEEvNT_6ParamsE --------------------------
	.section	.nv.info._ZN7cutlass13device_kernelIN5flash19enable_sm80_to_sm89INS1_16FlashAttnFwdSm80INS1_25CollectiveMainloopFwdSm80ILi4ELi1ELb0EN4cute5tupleIJNS5_1CILi128EEENS7_ILi112EEENS7_ILi64EEEEEELi64ENS_10bfloat16_tEfNS_4arch4Sm80ELb0ELb0ELb1ELb1ELb0ELb0ELb1ELb0EEENS1_21CollectiveEpilogueFwdINS6_IJS8_SA_S9_EEENS6_IJNS7_ILi1EEESI_SI_EEESC_SE_Li128ELb1ELb1ELb0ELb0EEENS1_19SingleTileSchedulerILb1ELb0ELb1ELi128EEEEEEEEEvNT_6ParamsE,"",@"SHT_CUDA_INFO"
	.sectionflags	@""
	.align	4


	//----- nvinfo : EIATTR_CUDA_API_VERSION
	.align		4
        /*0000*/ 	.byte	0x04, 0x37
        /*0002*/ 	.short	(.L_78 - .L_77)
.L_77:
        /*0004*/ 	.word	0x00000082


	//----- nvinfo : EIATTR_KPARAM_INFO
	.align		4
.L_78:
        /*0008*/ 	.byte	0x04, 0x17
        /*000a*/ 	.short	(.L_80 - .L_79)
.L_79:
        /*000c*/ 	.word	0x00000000
        /*0010*/ 	.short	0x0000
        /*0012*/ 	.short	0x0000
        /*0014*/ 	.byte	0x00, 0xf0, 0x61, 0x10


	//----- nvinfo : EIATTR_SPARSE_MMA_MASK
	.align		4
.L_80:
        /*0018*/ 	.byte	0x03, 0x50
        /*001a*/ 	.short	0x0000


	//----- nvinfo : EIATTR_MAXREG_COUNT
	.align		4
        /*001c*/ 	.byte	0x03, 0x1b
        /*001e*/ 	.short	0x00ff


	//----- nvinfo : EIATTR_MERCURY_ISA_VERSION
	.align		4
        /*0020*/ 	.byte	0x03, 0x5f
        /*0022*/ 	.short	0x0101


	//----- nvinfo : EIATTR_EXIT_INSTR_OFFSETS
	.align		4
        /*0024*/ 	.byte	0x04, 0x1c
        /*0026*/ 	.short	(.L_82 - .L_81)


	//   ....[0]....
.L_81:
        /*0028*/ 	.word	0x00000010


	//----- nvinfo : EIATTR_MAX_THREADS
	.align		4
.L_82:
        /*002c*/ 	.byte	0x04, 0x05
        /*002e*/ 	.short	(.L_84 - .L_83)
.L_83:
        /*0030*/ 	.word	0x00000080
        /*0034*/ 	.word	0x00000001
        /*0038*/ 	.word	0x00000001


	//----- nvinfo : EIATTR_CBANK_PARAM_SIZE
	.align		4
.L_84:
        /*003c*/ 	.byte	0x03, 0x19
        /*003e*/ 	.short	0x0418


	//----- nvinfo : EIATTR_PARAM_CBANK
	.align		4
        /*0040*/ 	.byte	0x04, 0x0a
        /*0042*/ 	.short	(.L_86 - .L_85)
	.align		4
.L_85:
        /*0044*/ 	.word	index@(.nv.constant0._ZN7cutlass13device_kernelIN5flash19enable_sm80_to_sm89INS1_16FlashAttnFwdSm80INS1_25CollectiveMainloopFwdSm80ILi4ELi1ELb0EN4cute5tupleIJNS5_1CILi128EEENS7_ILi112EEENS7_ILi64EEEEEELi64ENS_10bfloat16_tEfNS_4arch4Sm80ELb0ELb0ELb1ELb1ELb0ELb0ELb1ELb0EEENS1_21CollectiveEpilogueFwdINS6_IJS8_SA_S9_EEENS6_IJNS7_ILi1EEESI_SI_EEESC_SE_Li128ELb1ELb1ELb0ELb0EEENS1_19SingleTileSchedulerILb1ELb0ELb1ELi128EEEEEEEEEvNT_6ParamsE)
        /*0048*/ 	.short	0x0210
        /*004a*/ 	.short	0x0418


	//----- nvinfo : EIATTR_SW_WAR
	.align		4
.L_86:
        /*004c*/ 	.byte	0x04, 0x36
        /*004e*/ 	.short	(.L_88 - .L_87)
.L_87:
        /*0050*/ 	.word	0x00000008
.L_88:


//--------------------- .nv.info._ZN7cutlass13device_kernelIN5flash19enable_sm80_to_sm89INS1_16FlashAttnFwdSm80INS1_25CollectiveMainloopFwdSm80ILi4ELi1ELb0EN4cute5tupleIJNS5_1CILi128EEENS7_ILi112EEENS7_ILi64EEEEEELi64ENS_10bfloat16_tEfNS_4arch4Sm80ELb0ELb0ELb1ELb1ELb0ELb1ELb1ELb0EEENS1_21CollectiveEpilogueFwdINS6_IJS8_SA_S9_EEENS6_IJNS7_ILi1EEESI_SI_EEESC_SE_Li128ELb1ELb1ELb0ELb0EEENS1_19SingleTileSchedulerILb1ELb0ELb1ELi128EEEEEEEEEvNT_6ParamsE --------------------------
	.section	.nv.info._ZN7cutlass13device_kernelIN5flash19enable_sm80_to_sm89INS1_16FlashAttnFwdSm80INS1_25CollectiveMainloopFwdSm80ILi4ELi1ELb0EN4cute5tupleIJNS5_1CILi128EEENS7_ILi112EEENS7_ILi64EEEEEELi64ENS_10bfloat16_tEfNS_4arch4Sm80ELb0ELb0ELb1ELb1ELb0ELb1ELb1ELb0EEENS1_21CollectiveEpilogueFwdINS6_IJS8_SA_S9_EEENS6_IJNS7_ILi1EEESI_SI_EEESC_SE_Li128ELb1ELb1ELb0ELb0EEENS1_19SingleTileSchedulerILb1ELb0ELb1ELi128EEEEEEEEEvNT_6ParamsE,"",@"SHT_CUDA_INFO"
	.sectionflags	@""
	.align	4


	//----- nvinfo : EIATTR_CUDA_API_VERSION
	.align		4
        /*0000*/ 	.byte	0x04, 0x37
        /*0002*/ 	.short	(.L_90 - .L_89)
.L_89:
        /*0004*/ 	.word	0x00000082


	//----- nvinfo : EIATTR_KPARAM_INFO
	.align		4
.L_90:
        /*0008*/ 	.byte	0x04, 0x17
        /*000a*/ 	.short	(.L_92 - .L_91)
.L_91:
        /*000c*/ 	.word	0x00000000
        /*0010*/ 	.short	0x0000
        /*0012*/ 	.short	0x0000
        /*0014*/ 	.byte	0x00, 0xf0, 0x61, 0x10


	//----- nvinfo : EIATTR_SPARSE_MMA_MASK
	.align		4
.L_92:
        /*0018*/ 	.byte	0x03, 0x50
        /*001a*/ 	.short	0x0000


	//----- nvinfo : EIATTR_MAXREG_COUNT
	.align		4
        /*001c*/ 	.byte	0x03, 0x1b
        /*001e*/ 	.short	0x00ff


	//----- nvinfo : EIATTR_MERCURY_ISA_VERSION
	.align		4
        /*0020*/ 	.byte	0x03, 0x5f
        /*0022*/ 	.short	0x0101


	//----- nvinfo : EIATTR_EXIT_INSTR_OFFSETS
	.align		4
        /*0024*/ 	.byte	0x04, 0x1c
        /*0026*/ 	.short	(.L_94 - .L_93)


	//   ....[0]....
.L_93:
        /*0028*/ 	.word	0x00000010


	//----- nvinfo : EIATTR_MAX_THREADS
	.align		4
.L_94:
        /*002c*/ 	.byte	0x04, 0x05
        /*002e*/ 	.short	(.L_96 - .L_95)
.L_95:
        /*0030*/ 	.word	0x00000080
        /*0034*/ 	.word	0x00000001
        /*0038*/ 	.word	0x00000001


	//----- nvinfo : EIATTR_CBANK_PARAM_SIZE
	.align		4
.L_96:
        /*003c*/ 	.byte	0x03, 0x19
        /*003e*/ 	.short	0x0418


	//----- nvinfo : EIATTR_PARAM_CBANK
	.align		4
        /*0040*/ 	.byte	0x04, 0x0a
        /*0042*/ 	.short	(.L_98 - .L_97)
	.align		4
.L_97:
        /*0044*/ 	.word	index@(.nv.constant0._ZN7cutlass13device_kernelIN5flash19enable_sm80_to_sm89INS1_16FlashAttnFwdSm80INS1_25CollectiveMainloopFwdSm80ILi4ELi1ELb0EN4cute5tupleIJNS5_1CILi128EEENS7_ILi112EEENS7_ILi64EEEEEELi64ENS_10bfloat16_tEfNS_4arch4Sm80ELb0ELb0ELb1ELb1ELb0ELb1ELb1ELb0EEENS1_21CollectiveEpilogueFwdINS6_IJS8_SA_S9_EEENS6_IJNS7_ILi1EEESI_SI_EEESC_SE_Li128ELb1ELb1ELb0ELb0EEENS1_19SingleTileSchedulerILb1ELb0ELb1ELi128EEEEEEEEEvNT_6ParamsE)
        /*0048*/ 	.short	0x0210
        /*004a*/ 	.short	0x0418


	//----- nvinfo : EIATTR_SW_WAR
	.align		4
.L_98:
        /*004c*/ 	.byte	0x04, 0x36
        /*004e*/ 	.short	(.L_100 - .L_99)
.L_99:
        /*0050*/ 	.word	0x00000008
.L_100:


//--------------------- .nv.info._ZN7cutlass13device_kernelIN5flash19enable_sm80_to_sm89INS1_16FlashAttnFwdSm80INS1_25CollectiveMainloopFwdSm80ILi4ELi1ELb0EN4cute5tupleIJNS5_1CILi128EEENS7_ILi96EEENS7_ILi64EEEEEELi64ENS_10bfloat16_tEfNS_4arch4Sm80ELb0ELb1ELb1ELb0ELb0ELb0ELb1ELb0EEENS1_21CollectiveEpilogueFwdINS6_IJS8_SA_S9_EEENS6_IJNS7_ILi1EEESI_SI_EEESC_SE_Li128ELb0ELb1ELb0ELb0EEENS1_19SingleTileSchedulerILb0ELb0ELb1ELi128EEEEEEEEEvNT_6ParamsE --------------------------
	.section	.nv.info._ZN7cutlass13device_kernelIN5flash19enable_sm80_to_sm89INS1_16FlashAttnFwdSm80INS1_25CollectiveMainloopFwdSm80ILi4ELi1ELb0EN4cute5tupleIJNS5_1CILi128EEENS7_ILi96EEENS7_ILi64EEEEEELi64ENS_10bfloat16_tEfNS_4arch4Sm80ELb0ELb1ELb1ELb0ELb0ELb0ELb1ELb0EEENS1_21CollectiveEpilogueFwdINS6_IJS8_SA_S9_EEENS6_IJNS7_ILi1EEESI_SI_EEESC_SE_Li128ELb0ELb1ELb0ELb0EEENS1_19SingleTileSchedulerILb0ELb0ELb1ELi128EEEEEEEEEvNT_6ParamsE,"",@"SHT_CUDA_INFO"
	.sectionflags	@""
	.align	4


	//----- nvinfo : EIATTR_CUDA_API_VERSION
	.align		4
        /*0000*/ 	.byte	0x04, 0x37
        /*0002*/ 	.short	(.L_102 - .L_101)
.L_101:
        /*0004*/ 	.word	0x00000082


	//----- nvinfo : EIATTR_KPARAM_INFO
	.align		4
.L_102:
        /*0008*/ 	.byte	0x04, 0x17
        /*000a*/ 	.short	(.L_104 - .L_103)
.L_103:
        /*000c*/ 	.word	0x00000000
        /*0010*/ 	.short	0x0000
        /*0012*/ 	.short	0x0000
        /*0014*/ 	.byte	0x00, 0xf0, 0x61, 0x10


	//----- nvinfo : EIATTR_SPARSE_MMA_MASK
	.align		4
.L_104:
        /*0018*/ 	.byte	0x03, 0x50
        /*001a*/ 	.short	0x0000


	//----- nvinfo : EIATTR_MAXREG_COUNT
	.align		4
        /*001c*/ 	.byte	0x03, 0x1b
        /*001e*/ 	.short	0x00ff


	//----- nvinfo : EIATTR_MERCURY_ISA_VERSION
	.align		4
        /*0020*/ 	.byte	0x03, 0x5f
        /*0022*/ 	.short	0x0101


	//----- nvinfo : EIATTR_EXIT_INSTR_OFFSETS
	.align		4
        /*0024*/ 	.byte	0x04, 0x1c
        /*0026*/ 	.short	(.L_106 - .L_105)


	//   ....[0]....
.L_105:
        /*0028*/ 	.word	0x00000010


	//----- nvinfo : EIATTR_MAX_THREADS
	.align		4
.L_106:
        /*002c*/ 	.byte	0x04, 0x05
        /*002e*/ 	.short	(.L_108 - .L_107)
.L_107:
        /*0030*/ 	.word	0x00000080
        /*0034*/ 	.word	0x00000001
        /*0038*/ 	.word	0x00000001


	//----- nvinfo : EIATTR_CBANK_PARAM_SIZE
	.align		4
.L_108:
        /*003c*/ 	.byte	0x03, 0x19
        /*003e*/ 	.short	0x0418


	//----- nvinfo : EIATTR_PARAM_CBANK
	.align		4
        /*0040*/ 	.byte	0x04, 0x0a
        /*0042*/ 	.short	(.L_110 - .L_109)
	.align		4
.L_109:
        /*0044*/ 	.word	index@(.nv.constant0._ZN7cutlass13device_kernelIN5flash19enable_sm80_to_sm89INS1_16FlashAttnFwdSm80INS1_25CollectiveMainloopFwdSm80ILi4ELi1ELb0EN4cute5tupleIJNS5_1CILi128EEENS7_ILi96EEENS7_ILi64EEEEEELi64ENS_10bfloat16_tEfNS_4arch4Sm80ELb0ELb1ELb1ELb0ELb0ELb0ELb1ELb0EEENS1_21CollectiveEpilogueFwdINS6_IJS8_SA_S9_EEENS6_IJNS7_ILi1EEESI_SI_EEESC_SE_Li128ELb0ELb1ELb0ELb0EEENS1_19SingleTileSchedulerILb0ELb0ELb1ELi128EEEEEEEEEvNT_6ParamsE)
        /*0048*/ 	.short	0x0210
        /*004a*/ 	.short	0x0418


	//----- nvinfo : EIATTR_SW_WAR
	.align		4
.L_110:
        /*004c*/ 	.byte	0x04, 0x36
        /*004e*/ 	.short	(.L_112 - .L_111)
.L_111:
        /*0050*/ 	.word	0x00000008
.L_112:


//--------------------- .nv.info._ZN7cutlass13device_kernelIN5flash19enable_sm80_to_sm89INS1_16FlashAttnFwdSm80INS1_25CollectiveMainloopFwdSm80ILi4ELi1ELb0EN4cute5tupleIJNS5_1CILi128EEENS7_ILi96EEENS7_ILi64EEEEEELi64ENS_10bfloat16_tEfNS_4arch4Sm80ELb0ELb1ELb1ELb1ELb0ELb0ELb1ELb0EEENS1_21CollectiveEpilogueFwdINS6_IJS8_SA_S9_EEENS6_IJNS7_ILi1EEESI_SI_EEESC_SE_Li128ELb1ELb1ELb0ELb0EEENS1_19SingleTileSchedulerILb1ELb0ELb1ELi128EEEEEEEEEvNT_6ParamsE --------------------------
	.section	.nv.info._ZN7cutlass13device_kernelIN5flash19enable_sm80_to_sm89INS1_16FlashAttnFwdSm80INS1_25CollectiveMainloopFwdSm80ILi4ELi1ELb0EN4cute5tupleIJNS5_1CILi128EEENS7_ILi96EEENS7_ILi64EEEEEELi64ENS_10bfloat16_tEfNS_4arch4Sm80ELb0ELb1ELb1ELb1ELb0ELb0ELb1ELb0EEENS1_21CollectiveEpilogueFwdINS6_IJS8_SA_S9_EEENS6_IJNS7_ILi1EEESI_SI_EEESC_SE_Li128ELb1ELb1ELb0ELb0EEENS1_19SingleTileSchedulerILb1ELb0ELb1ELi128EEEEEEEEEvNT_6ParamsE,"",@"SHT_CUDA_INFO"
	.sectionflags	@""
	.align	4


	//----- nvinfo : EIATTR_CUDA_API_VERSION
	.align		4
        /*0000*/ 	.byte	0x04, 0x37
        /*0002*/ 	.short	(.L_114 - .L_113)
.L_113:
        /*0004*/ 	.word	0x00000082


	//----- nvinfo : EIATTR_KPARAM_INFO
	.align		4
.L_114:
        /*0008*/ 	.byte	0x04, 0x17
        /*000a*/ 	.short	(.L_116 - .L_115)
.L_115:
        /*000c*/ 	.word	0x00000000
        /*0010*/ 	.short	0x0000
        /*0012*/ 	.short	0x0000
        /*0014*/ 	.byte	0x00, 0xf0, 0x61, 0x10


	//----- nvinfo : EIATTR_SPARSE_MMA_MASK
	.align		4
.L_116:
        /*0018*/ 	.byte	0x03, 0x50
        /*001a*/ 	.short	0x0000


	//----- nvinfo : EIATTR_MAXREG_COUNT
	.align		4
        /*001c*/ 	.byte	0x03, 0x1b
        /*001e*/ 	.short	0x00ff


	//----- nvinfo : EIATTR_MERCURY_ISA_VERSION
	.align		4
        /*0020*/ 	.byte	0x03, 0x5f
        /*0022*/ 	.short	0x0101


	//----- nvinfo : EIATTR_EXIT_INSTR_OFFSETS
	.align		4
        /*0024*/ 	.byte	0x04, 0x1c
        /*0026*/ 	.short	(.L_118 - .L_117)


	//   ....[0]....
.L_117:
        /*0028*/ 	.word	0x00000010


	//----- nvinfo : EIATTR_MAX_THREADS
	.align		4
.L_118:
        /*002c*/ 	.byte	0x04, 0x05
        /*002e*/ 	.short	(.L_120 - .L_119)
.L_119:
        /*0030*/ 	.word	0x00000080
        /*0034*/ 	.word	0x00000001
        /*0038*/ 	.word	0x00000001


	//----- nvinfo : EIATTR_CBANK_PARAM_SIZE
	.align		4
.L_120:
        /*003c*/ 	.byte	0x03, 0x19
        /*003e*/ 	.short	0x0418


	//----- nvinfo : EIATTR_PARAM_CBANK
	.align		4
        /*0040*/ 	.byte	0x04, 0x0a
        /*0042*/ 	.short	(.L_122 - .L_121)
	.align		4
.L_121:
        /*0044*/ 	.word	index@(.nv.constant0._ZN7cutlass13device_kernelIN5flash19enable_sm80_to_sm89INS1_16FlashAttnFwdSm80INS1_25CollectiveMainloopFwdSm80ILi4ELi1ELb0EN4cute5tupleIJNS5_1CILi128EEENS7_ILi96EEENS7_ILi64EEEEEELi64ENS_10bfloat16_tEfNS_4arch4Sm80ELb0ELb1ELb1ELb1ELb0ELb0ELb1ELb0EEENS1_21CollectiveEpilogueFwdINS6_IJS8_SA_S9_EEENS6_IJNS7_ILi1EEESI_SI_EEESC_SE_Li128ELb1ELb1ELb0ELb0EEENS1_19SingleTileSchedulerILb1ELb0ELb1ELi128EEEEEEEEEvNT_6ParamsE)
        /*0048*/ 	.short	0x0210
        /*004a*/ 	.short	0x0418


	//----- nvinfo : EIATTR_SW_WAR
	.align		4
.L_122:
        /*004c*/ 	.byte	0x04, 0x36
        /*004e*/ 	.short	(.L_124 - .L_123)
.L_123:
        /*0050*/ 	.word	0x00000008
.L_124:


//--------------------- .nv.info._ZN7cutlass13device_kernelIN5flash19enable_sm80_to_sm89INS1_16FlashAttnFwdSm80INS1_25CollectiveMainloopFwdSm80ILi4ELi1ELb0EN4cute5tupleIJNS5_1CILi128EEENS7_ILi96EEENS7_ILi64EEEEEELi64ENS_10bfloat16_tEfNS_4arch4Sm80ELb0ELb1ELb1ELb1ELb0ELb1ELb1ELb0EEENS1_21CollectiveEpilogueFwdINS6_IJS8_SA_S9_EEENS6_IJNS7_ILi1EEESI_SI_EEESC_SE_Li128ELb1ELb1ELb0ELb0EEENS1_19SingleTileSchedulerILb1ELb0ELb1ELi128EEEEEEEEEvNT_6ParamsE --------------------------
	.section	.nv.info._ZN7cutlass13device_kernelIN5flash19enable_sm80_to_sm89INS1_16FlashAttnFwdSm80INS1_25CollectiveMainloopFwdSm80ILi4ELi1ELb0EN4cute5tupleIJNS5_1CILi128EEENS7_ILi96EEENS7_ILi64EEEEEELi64ENS_10bfloat16_tEfNS_4arch4Sm80ELb0ELb1ELb1ELb1ELb0ELb1ELb1ELb0EEENS1_21CollectiveEpilogueFwdINS6_IJS8_SA_S9_EEENS6_IJNS7_ILi1EEESI_SI_EEESC_SE_Li128ELb1ELb1ELb0ELb0EEENS1_19SingleTileSchedulerILb1ELb0ELb1ELi128EEEEEEEEEvNT_6ParamsE,"",@"SHT_CUDA_INFO"
	.sectionflags	@""
	.align	4


	//----- nvinfo : EIATTR_CUDA_API_VERSION
	.align		4
        /*0000*/ 	.byte	0x04, 0x37
        /*0002*/ 	.short	(.L_126 - .L_125)
.L_125:
        /*0004*/ 	.word	0x00000082


	//----- nvinfo : EIATTR_KPARAM_INFO
	.align		4
.L_126:
        /*0008*/ 	.byte	0x04, 0x17
        /*000a*/ 	.short	(.L_128 - .L_127)
.L_127:
        /*000c*/ 	.word	0x00000000
        /*0010*/ 	.short	0x0000
        /*0012*/ 	.short	0x0000
        /*0014*/ 	.byte	0x00, 0xf0, 0x61, 0x10


	//----- nvinfo : EIATTR_SPARSE_MMA_MASK
	.align		4
.L_128:
        /*0018*/ 	.byte	0x03, 0x50
        /*001a*/ 	.short	0x0000


	//----- nvinfo : EIATTR_MAXREG_COUNT
	.align		4
        /*001c*/ 	.byte	0x03, 0x1b
        /*001e*/ 	.short	0x00ff


	//----- nvinfo : EIATTR_MERCURY_ISA_VERSION
	.align		4
        /*0020*/ 	.byte	0x03, 0x5f
        /*0022*/ 	.short	0x0101


	//----- nvinfo : EIATTR_EXIT_INSTR_OFFSETS
	.align		4
        /*0024*/ 	.byte	0x04, 0x1c
        /*0026*/ 	.short	(.L_130 - .L_129)


	//   ....[0]....
.L_129:
        /*0028*/ 	.word	0x00000010


	//----- nvinfo : EIATTR_MAX_THREADS
	.align		4
.L_130:
        /*002c*/ 	.byte	0x04, 0x05
        /*002e*/ 	.short	(.L_132 - .L_131)
.L_131:
        /*0030*/ 	.word	0x00000080
        /*0034*/ 	.word	0x00000001
        /*0038*/ 	.word	0x00000001


	//----- nvinfo : EIATTR_CBANK_PARAM_SIZE
	.align		4
.L_132:
        /*003c*/ 	.byte	0x03, 0x19
        /*003e*/ 	.short	0x0418


	//----- nvinfo : EIATTR_PARAM_CBANK
	.align		4
        /*0040*/ 	.byte	0x04, 0x0a
        /*0042*/ 	.short	(.L_134 - .L_133)
	.align		4
.L_133:
        /*0044*/ 	.word	index@(.nv.constant0._ZN7cutlass13device_kernelIN5flash19enable_sm80_to_sm89INS1_16FlashAttnFwdSm80INS1_25CollectiveMainloopFwdSm80ILi4ELi1ELb0EN4cute5tupleIJNS5_1CILi128EEENS7_ILi96EEENS7_ILi64EEEEEELi64ENS_10bfloat16_tEfNS_4arch4Sm80ELb0ELb1ELb1ELb1ELb0ELb1ELb1ELb0EEENS1_21CollectiveEpilogueFwdINS6_IJS8_SA_S9_EEENS6_IJNS7_ILi1EEESI_SI_EEESC_SE_Li128ELb1ELb1ELb0ELb0EEENS1_19SingleTileSchedulerILb1ELb0ELb1ELi128EEEEEEEEEvNT_6ParamsE)
        /*0048*/ 	.short	0x0210
        /*004a*/ 	.short	0x0418


	//----- nvinfo : EIATTR_SW_WAR
	.align		4
.L_134:
        /*004c*/ 	.byte	0x04, 0x36
        /*004e*/ 	.short	(.L_136 - .L_135)
.L_135:
        /*0050*/ 	.word	0x00000008
.L_136:


//--------------------- .nv.info._ZN7cutlass13device_kernelIN5flash19enable_sm80_to_sm89INS1_16FlashAttnFwdSm80INS1_25CollectiveMainloopFwdSm80ILi4ELi1ELb0EN4cute5tupleIJNS5_1CILi128EEENS7_ILi112EEENS7_ILi64EEEEEELi64ENS_10bfloat16_tEfNS_4arch4Sm80ELb1ELb0ELb1ELb0ELb0ELb0ELb1ELb0EEENS1_21CollectiveEpilogueFwdINS6_IJS8_SA_S9_EEENS6_IJNS7_ILi1EEESI_SI_EEESC_SE_Li128ELb0ELb1ELb0ELb0EEENS1_30DynamicPersistentTileSchedulerILi128ELi128ELb0ELb1ELb0EEEEEEEEEvNT_6ParamsE --------------------------
	.section	.nv.info._ZN7cutlass13device_kernelIN5flash19enable_sm80_to_sm89INS1_16FlashAttnFwdSm80INS1_25CollectiveMainloopFwdSm80ILi4ELi1ELb0EN4cute5tupleIJNS5_1CILi128EEENS7_ILi112EEENS7_ILi64EEEEEELi64ENS_10bfloat16_tEfNS_4arch4Sm80ELb1ELb0ELb1ELb0ELb0ELb0ELb1ELb0EEENS1_21CollectiveEpilogueFwdINS6_IJS8_SA_S9_EEENS6_IJNS7_ILi1EEESI_SI_EEESC_SE_Li128ELb0ELb1ELb0ELb0EEENS1_30DynamicPersistentTileSchedulerILi128ELi128ELb0ELb1ELb0EEEEEEEEEvNT_6ParamsE,"",@"SHT_CUDA_INFO"
	.sectionflags	@""
	.align	4


	//----- nvinfo : EIATTR_CUDA_API_VERSION
	.align		4
        /*0000*/ 	.byte	0x04, 0x37
        /*0002*/ 	.short	(.L_138 - .L_137)
.L_137:
        /*0004*/ 	.word	0x00000082


	//----- nvinfo : EIATTR_KPARAM_INFO
	.align		4
.L_138:
        /*0008*/ 	.byte	0x04, 0x17
        /*000a*/ 	.short	(.L_140 - .L_139)
.L_139:
        /*000c*/ 	.word	0x00000000
        /*0010*/ 	.short	0x0000
        /*0012*/ 	.short	0x0000
        /*0014*/ 	.byte	0x00, 0xf0, 0xa1, 0x10


	//----- nvinfo : EIATTR_SPARSE_MMA_MASK
	.align		4
.L_140:
        /*0018*/ 	.byte	0x03, 0x50
        /*001a*/ 	.short	0x0000


	//----- nvinfo : EIATTR_MAXREG_COUNT
	.align		4
        /*001c*/ 	.byte	0x03, 0x1b
        /*001e*/ 	.short	0x00ff


	//----- nvinfo : EIATTR_MERCURY_ISA_VERSION
	.align		4
        /*0020*/ 	.byte	0x03, 0x5f
        /*0022*/ 	.short	0x0101


	//----- nvinfo : EIATTR_EXIT_INSTR_OFFSETS
	.align		4
        /*0024*/ 	.byte	0x04, 0x1c
        /*0026*/ 	.short	(.L_142 - .L_141)


	//   ....[0]....
.L_141:
        /*0028*/ 	.word	0x00000010


	//----- nvinfo : EIATTR_MAX_THREADS
	.align		4
.L_142:
        /*002c*/ 	.byte	0x04, 0x05
        /*002e*/ 	.short	(.L_144 - .L_143)
.L_143:
        /*0030*/ 	.word	0x00000080
        /*0034*/ 	.word	0x00000001
        /*0038*/ 	.word	0x00000001


	//----- nvinfo : EIATTR_CBANK_PARAM_SIZE
	.align		4
.L_144:
        /*003c*/ 	.byte	0x03, 0x19
        /*003e*/ 	.short	0x0428


	//----- nvinfo : EIATTR_PARAM_CBANK
	.align		4
        /*0040*/ 	.byte	0x04, 0x0a
        /*0042*/ 	.short	(.L_146 - .L_145)
	.align		4
.L_145:
        /*0044*/ 	.word	index@(.nv.constant0._ZN7cutlass13device_kernelIN5flash19enable_sm80_to_sm89INS1_16FlashAttnFwdSm80INS1_25CollectiveMainloopFwdSm80ILi4ELi1ELb0EN4cute5tupleIJNS5_1CILi128EEENS7_ILi112EEENS7_ILi64EEEEEELi64ENS_10bfloat16_tEfNS_4arch4Sm80ELb1ELb0ELb1ELb0ELb0ELb0ELb1ELb0EEENS1_21CollectiveEpilogueFwdINS6_IJS8_SA_S9_EEENS6_IJNS7_ILi1EEESI_SI_EEESC_SE_Li128ELb0ELb1ELb0ELb0EEENS1_30DynamicPersistentTileSchedulerILi128ELi128ELb0ELb1ELb0EEEEEEEEEvNT_6ParamsE)
        /*0048*/ 	.short	0x0210
        /*004a*/ 	.short	0x0428


	//----- nvinfo : EIATTR_SW_WAR
	.align		4
.L_146:
        /*004c*/ 	.byte	0x04, 0x36
        /*004e*/ 	.short	(.L_148 - .L_147)
.L_147:
        /*0050*/ 	.word	0x00000008
.L_148:


//--------------------- .nv.info._ZN7cutlass13device_kernelIN5flash19enable_sm80_to_sm89INS1_16FlashAttnFwdSm80INS1_25CollectiveMainloopFwdSm80ILi4ELi1ELb0EN4cute5tupleIJNS5_1CILi128EEENS7_ILi112EEENS7_ILi64EEEEEELi64ENS_10bfloat16_tEfNS_4arch4Sm80ELb1ELb0ELb1ELb1ELb0ELb0ELb1ELb0EEENS1_21CollectiveEpilogueFwdINS6_IJS8_SA_S9_EEENS6_IJNS7_ILi1EEESI_SI_EEESC_SE_Li128ELb1ELb1ELb0ELb0EEENS1_19SingleTileSchedulerILb1ELb0ELb1ELi128EEEEEEEEEvNT_6ParamsE --------------------------
	.section	.nv.info._ZN7cutlass13device_kernelIN5flash19enable_sm80_to_sm89INS1_16FlashAttnFwdSm80INS1_25CollectiveMainloopFwdSm80ILi4ELi1ELb0EN4cute5tupleIJNS5_1CILi128EEENS7_ILi112EEENS7_ILi64EEEEEELi64ENS_10bfloat16_tEfNS_4arch4Sm80ELb1ELb0ELb1ELb1ELb0ELb0ELb1ELb0EEENS1_21CollectiveEpilogueFwdINS6_IJS8_SA_S9_EEENS6_IJNS7_ILi1EEESI_SI_EEESC_SE_Li128ELb1ELb1ELb0ELb0EEENS1_19SingleTileSchedulerILb1ELb0ELb1ELi128EEEEEEEEEvNT_6ParamsE,"",@"SHT_CUDA_INFO"
	.sectionflags	@""
	.align	4


	//----- nvinfo : EIATTR_CUDA_API_VERSION
	.align		4
        /*0000*/ 	.byte	0x04, 0x37
        /*0002*/ 	.short	(.L_150 - .L_149)
.L_149:
        /*0004*/ 	.word	0x00000082


	//----- nvinfo : EIATTR_KPARAM_INFO
	.align		4
.L_150:
        /*0008*/ 	.byte	0x04, 0x17
        /*000a*/ 	.short	(.L_152 - .L_151)
.L_151:
        /*000c*/ 	.word	0x00000000
        /*0010*/ 	.short	0x0000
        /*0012*/ 	.short	0x0000
        /*0014*/ 	.byte	0x00, 0xf0, 0x61, 0x10


	//----- nvinfo : EIATTR_SPARSE_MMA_MASK
	.align		4
.L_152:
        /*0018*/ 	.byte	0x03, 0x50
        /*001a*/ 	.short	0x0000


	//----- nvinfo : EIATTR_MAXREG_COUNT
	.align		4
        /*001c*/ 	.byte	0x03, 0x1b
        /*001e*/ 	.short	0x00ff


	//----- nvinfo : EIATTR_MERCURY_ISA_VERSION
	.align		4
        /*0020*/ 	.byte	0x03, 0x5f
        /*0022*/ 	.short	0x0101


	//----- nvinfo : EIATTR_EXIT_INSTR_OFFSETS
	.align		4
        /*0024*/ 	.byte	0x04, 0x1c
        /*0026*/ 	.short	(.L_154 - .L_153)


	//   ....[0]....
.L_153:
        /*0028*/ 	.word	0x00000010


	//----- nvinfo : EIATTR_MAX_THREADS
	.align		4
.L_154:
        /*002c*/ 	.byte	0x04, 0x05
        /*002e*/ 	.short	(.L_156 - .L_155)
.L_155:
        /*0030*/ 	.word	0x00000080
        /*0034*/ 	.word	0x00000001
        /*0038*/ 	.word	0x00000001


	//----- nvinfo : EIATTR_CBANK_PARAM_SIZE
	.align		4
.L_156:
        /*003c*/ 	.byte	0x03, 0x19
        /*003e*/ 	.short	0x0418


	//----- nvinfo : EIATTR_PARAM_CBANK
	.align		4
        /*0040*/ 	.byte	0x04, 0x0a
        /*0042*/ 	.short	(.L_158 - .L_157)
	.align		4
.L_157:
        /*0044*/ 	.word	index@(.nv.constant0._ZN7cutlass13device_kernelIN5flash19enable_sm80_to_sm89INS1_16FlashAttnFwdSm80INS1_25CollectiveMainloopFwdSm80ILi4ELi1ELb0EN4cute5tupleIJNS5_1CILi128EEENS7_ILi112EEENS7_ILi64EEEEEELi64ENS_10bfloat16_tEfNS_4arch4Sm80ELb1ELb0ELb1ELb1ELb0ELb0ELb1ELb0EEENS1_21CollectiveEpilogueFwdINS6_IJS8_SA_S9_EEENS6_IJNS7_ILi1EEESI_SI_EEESC_SE_Li128ELb1ELb1ELb0ELb0EEENS1_19SingleTileSchedulerILb1ELb0ELb1ELi128EEEEEEEEEvNT_6ParamsE)
        /*0048*/ 	.short	0x0210
        /*004a*/ 	.short	0x0418


	//----- nvinfo : EIATTR_SW_WAR
	.align		4
.L_158:
        /*004c*/ 	.byte	0x04, 0x36
        /*004e*/ 	.short	(.L_160 - .L_159)
.L_159:
        /*0050*/ 	.word	0x00000008
.L_160:


//--------------------- .nv.info._ZN7cutlass13device_kernelIN5flash19enable_sm80_to_sm89INS1_16FlashAttnFwdSm80INS1_25CollectiveMainloopFwdSm80ILi4ELi1ELb0EN4cute5tupleIJNS5_1CILi128EEENS7_ILi112EEENS7_ILi64EEEEEELi64ENS_10bfloat16_tEfNS_4arch4Sm80ELb1ELb0ELb1ELb1ELb0ELb1ELb1ELb0EEENS1_21CollectiveEpilogueFwdINS6_IJS8_SA_S9_EEENS6_IJNS7_ILi1EEESI_SI_EEESC_SE_Li128ELb1ELb1ELb0ELb0EEENS1_19SingleTileSchedulerILb1ELb0ELb1ELi128EEEEEEEEEvNT_6ParamsE --------------------------
	.section	.nv.info._ZN7cutlass13device_kernelIN5flash19enable_sm80_to_sm89INS1_16FlashAttnFwdSm80INS1_25CollectiveMainloopFwdSm80ILi4ELi1ELb0EN4cute5tupleIJNS5_1CILi128EEENS7_ILi112EEENS7_ILi64EEEEEELi64ENS_10bfloat16_tEfNS_4arch4Sm80ELb1ELb0ELb1ELb1ELb0ELb1ELb1ELb0EEENS1_21CollectiveEpilogueFwdINS6_IJS8_SA_S9_EEENS6_IJNS7_ILi1EEESI_SI_EEESC_SE_Li128ELb1ELb1ELb0ELb0EEENS1_19SingleTileSchedulerILb1ELb0ELb1ELi128EEEEEEEEEvNT_6ParamsE,"",@"SHT_CUDA_INFO"
	.sectionflags	@""
	.align	4


	//----- nvinfo : EIATTR_CUDA_API_VERSION
	.align		4
        /*0000*/ 	.byte	0x04, 0x37
        /*0002*/ 	.short	(.L_162 - .L_161)
.L_161:
        /*0004*/ 	.word	0x00000082


	//----- nvinfo : EIATTR_KPARAM_INFO
	.align		4
.L_162:
        /*0008*/ 	.byte	0x04, 0x17
        /*000a*/ 	.short	(.L_164 - .L_163)
.L_163:
        /*000c*/ 	.word	0x00000000
        /*0010*/ 	.short	0x0000
        /*0012*/ 	.short	0x0000
        /*0014*/ 	.byte	0x00, 0xf0, 0x61, 0x10


	//----- nvinfo : EIATTR_SPARSE_MMA_MASK
	.align		4
.L_164:
        /*0018*/ 	.byte	0x03, 0x50
        /*001a*/ 	.short	0x0000


	//----- nvinfo : EIATTR_MAXREG_COUNT
	.align		4
        /*001c*/ 	.byte	0x03, 0x1b
        /*001e*/ 	.short	0x00ff


	//----- nvinfo : EIATTR_MERCURY_ISA_VERSION
	.align		4
        /*0020*/ 	.byte	0x03, 0x5f
        /*0022*/ 	.short	0x0101


	//----- nvinfo : EIATTR_EXIT_INSTR_OFFSETS
	.align		4
        /*0024*/ 	.byte	0x04, 0x1c
        /*0026*/ 	.short	(.L_166 - .L_165)


	//   ....[0]....
.L_165:
        /*0028*/ 	.word	0x00000010


	//----- nvinfo : EIATTR_MAX_THREADS
	.align		4
.L_166:
        /*002c*/ 	.byte	0x04, 0x05
        /*002e*/ 	.short	(.L_168 - .L_167)
.L_167:
        /*0030*/ 	.word	0x00000080
        /*0034*/ 	.word	0x00000001
        /*0038*/ 	.word	0x00000001


	//----- nvinfo : EIATTR_CBANK_PARAM_SIZE
	.align		4
.L_168:
        /*003c*/ 	.byte	0x03, 0x19
        /*003e*/ 	.short	0x0418


	//----- nvinfo : EIATTR_PARAM_CBANK
	.align		4
        /*0040*/ 	.byte	0x04, 0x0a
        /*0042*/ 	.short	(.L_170 - .L_169)
	.align		4
.L_169:
        /*0044*/ 	.word	index@(.nv.constant0._ZN7cutlass13device_kernelIN5flash19enable_sm80_to_sm89INS1_16FlashAttnFwdSm80INS1_25CollectiveMainloopFwdSm80ILi4ELi1ELb0EN4cute5tupleIJNS5_1CILi128EEENS7_ILi112EEENS7_ILi64EEEEEELi64ENS_10bfloat16_tEfNS_4arch4Sm80ELb1ELb0ELb1ELb1ELb0ELb1ELb1ELb0EEENS1_21CollectiveEpilogueFwdINS6_IJS8_SA_S9_EEENS6_IJNS7_ILi1EEESI_SI_EEESC_SE_Li128ELb1ELb1ELb0ELb0EEENS1_19SingleTileSchedulerILb1ELb0ELb1ELi128EEEEEEEEEvNT_6ParamsE)
        /*0048*/ 	.short	0x0210
        /*004a*/ 	.short	0x0418


	//----- nvinfo : EIATTR_SW_WAR
	.align		4
.L_170:
        /*004c*/ 	.byte	0x04, 0x36
        /*004e*/ 	.short	(.L_172 - .L_171)
.L_171:
        /*0050*/ 	.word	0x00000008
.L_172:


//--------------------- .nv.callgraph             --------------------------
	.section	.nv.callgraph,"",@"SHT_CUDA_CALLGRAPH"
	.align	4
	.sectionentsize	8
	.align		4
        /*0000*/ 	.word	0x00000000
	.align		4
        /*0004*/ 	.word	0xffffffff
	.align		4
        /*0008*/ 	.word	0x00000000
	.align		4
        /*000c*/ 	.word	0xfffffffe
	.align		4
        /*0010*/ 	.word	0x00000000
	.align		4
        /*0014*/ 	.word	0xfffffffd
	.align		4
        /*0018*/ 	.word	0x00000000
	.align		4
        /*001c*/ 	.word	0xfffffffc


//--------------------- .nv.constant4             --------------------------
	.section	.nv.constant4,"a",@progbits
	.align	8
	.align		8
.nv.constant4:
        /*0000*/ 	.dword	_ZN73_INTERNAL_1f623742_37_flash_fwd_hdim64_bf16_softcap_sm80_cu_49158569_35814cuda3std3__45__cpo5beginE
	.align		8
        /*0008*/ 	.dword	_ZN73_INTERNAL_1f623742_37_flash_fwd_hdim64_bf16_softcap_sm80_cu_49158569_35814cuda3std3__45__cpo3endE
	.align		8
        /*0010*/ 	.dword	_ZN73_INTERNAL_1f623742_37_flash_fwd_hdim64_bf16_softcap_sm80_cu_49158569_35814cuda3std3__45__cpo6cbeginE
	.align		8
        /*0018*/ 	.dword	_ZN73_INTERNAL_1f623742_37_flash_fwd_hdim64_bf16_softcap_sm80_cu_49158569_35814cuda3std3__45__cpo4cendE
	.align		8
        /*0020*/ 	.dword	_ZN73_INTERNAL_1f623742_37_flash_fwd_hdim64_bf16_softcap_sm80_cu_49158569_35814cuda3std3__475_GLOBAL__N__1f623742_37_flash_fwd_hdim64_bf16_softcap_sm80_cu_49158569_35816ignoreE
	.align		8
        /*0028*/ 	.dword	_ZN73_INTERNAL_1f623742_37_flash_fwd_hdim64_bf16_softcap_sm80_cu_49158569_35814cuda3std3__419piecewise_constructE
	.align		8
        /*0030*/ 	.dword	_ZN73_INTERNAL_1f623742_37_flash_fwd_hdim64_bf16_softcap_sm80_cu_49158569_35814cuda3std3__48in_placeE
	.align		8
        /*0038*/ 	.dword	_ZN73_INTERNAL_1f623742_37_flash_fwd_hdim64_bf16_softcap_sm80_cu_49158569_35814cuda3std6ranges3__45__cpo4swapE
	.align		8
        /*0040*/ 	.dword	_ZN73_INTERNAL_1f623742_37_flash_fwd_hdim64_bf16_softcap_sm80_cu_49158569_35814cuda3std6ranges3__45__cpo9iter_moveE
	.align		8
        /*0048*/ 	.dword	_ZN73_INTERNAL_1f623742_37_flash_fwd_hdim64_bf16_softcap_sm80_cu_49158569_35814cute7productE
	.align		8
        /*0050*/ 	.dword	_ZN73_INTERNAL_1f623742_37_flash_fwd_hdim64_bf16_softcap_sm80_cu_49158569_35814cute1_E


//--------------------- .text._ZN7cutlass13device_kernelIN5flash19enable_sm80_to_sm89INS1_16FlashAttnFwdSm80INS1_25CollectiveMainloopFwdSm80ILi4ELi1ELb0EN4cute5tupleIJNS5_1CILi128EEENS7_ILi112EEENS7_ILi64EEEEEELi64ENS_10bfloat16_tEfNS_4arch4Sm80ELb0ELb0ELb1ELb0ELb0ELb0ELb1ELb0EEENS1_21CollectiveEpilogueFwdINS6_IJS8_SA_S9_EEENS6_IJNS7_ILi1EEESI_SI_EEESC_SE_Li128ELb0ELb1ELb0ELb0EEENS1_19SingleTileSchedulerILb0ELb0ELb1ELi128EEEEEEEEEvNT_6ParamsE --------------------------
	.section	.text._ZN7cutlass13device_kernelIN5flash19enable_sm80_to_sm89INS1_16FlashAttnFwdSm80INS1_25CollectiveMainloopFwdSm80ILi4ELi1ELb0EN4cute5tupleIJNS5_1CILi128EEENS7_ILi112EEENS7_ILi64EEEEEELi64ENS_10bfloat16_tEfNS_4arch4Sm80ELb0ELb0ELb1ELb0ELb0ELb0ELb1ELb0EEENS1_21CollectiveEpilogueFwdINS6_IJS8_SA_S9_EEENS6_IJNS7_ILi1EEESI_SI_EEESC_SE_Li128ELb0ELb1ELb0ELb0EEENS1_19SingleTileSchedulerILb0ELb0ELb1ELi128EEEEEEEEEvNT_6ParamsE,"ax",@progbits
	.align	128
.text._ZN7cutlass13device_kernelIN5flash19enable_sm80_to_sm89INS1_16FlashAttnFwdSm80INS1_25CollectiveMainloopFwdSm80ILi4ELi1ELb0EN4cute5tupleIJNS5_1CILi128EEENS7_ILi112EEENS7_ILi64EEEEEELi64ENS_10bfloat16_tEfNS_4arch4Sm80ELb0ELb0ELb1ELb0ELb0ELb0ELb1ELb0EEENS1_21CollectiveEpilogueFwdINS6_IJS8_SA_S9_EEENS6_IJNS7_ILi1EEESI_SI_EEESC_SE_Li128ELb0ELb1ELb0ELb0EEENS1_19SingleTileSchedulerILb0ELb0ELb1ELi128EEEEEEEEEvNT_6ParamsE:
        .type           _ZN7cutlass13device_kernelIN5flash19enable_sm80_to_sm89INS1_16FlashAttnFwdSm80INS1_25CollectiveMainloopFwdSm80ILi4ELi1ELb0EN4cute5tupleIJNS5_1CILi128EEENS7_ILi112EEENS7_ILi64EEEEEELi64ENS_10bfloat16_tEfNS_4arch4Sm80ELb0ELb0ELb1ELb0ELb0ELb0ELb1ELb0EEENS1_21CollectiveEpilogueFwdINS6_IJS8_SA_S9_EEENS6_IJNS7_ILi1EEESI_SI_EEESC_SE_Li128ELb0ELb1ELb0ELb0EEENS1_19SingleTileSchedulerILb0ELb0ELb1ELi128EEEEEEEEEvNT_6ParamsE,@function
        .size           _ZN7cutlass13device_kernelIN5flash19enable_sm80_to_sm89INS1_16FlashAttnFwdSm80INS1_25CollectiveMainloopFwdSm80ILi4ELi1ELb0EN4cute5tupleIJNS5_1CILi128EEENS7_ILi112EEENS7_ILi64EEEEEELi64ENS_10bfloat16_tEfNS_4arch4Sm80ELb0ELb0ELb1ELb0ELb0ELb0ELb1ELb0EEENS1_21CollectiveEpilogueFwdINS6_IJS8_SA_S9_EEENS6_IJNS7_ILi1EEESI_SI_EEESC_SE_Li128ELb0ELb1ELb0ELb0EEENS1_19SingleTileSchedulerILb0ELb0ELb1ELi128EEEEEEEEEvNT_6ParamsE,(.L_x_9 - _ZN7cutlass13device_kernelIN5flash19enable_sm80_to_sm89INS1_16FlashAttnFwdSm80INS1_25CollectiveMainloopFwdSm80ILi4ELi1ELb0EN4cute5tupleIJNS5_1CILi128EEENS7_ILi112EEENS7_ILi64EEEEEELi64ENS_10bfloat16_tEfNS_4arch4Sm80ELb0ELb0ELb1ELb0ELb0ELb0ELb1ELb0EEENS1_21CollectiveEpilogueFwdINS6_IJS8_SA_S9_EEENS6_IJNS7_ILi1EEESI_SI_EEESC_SE_Li128ELb0ELb1ELb0ELb0EEENS1_19SingleTileSchedulerILb0ELb0ELb1ELi128EEEEEEEEEvNT_6ParamsE)
        .other          _ZN7cutlass13device_kernelIN5flash19enable_sm80_to_sm89INS1_16FlashAttnFwdSm80INS1_25CollectiveMainloopFwdSm80ILi4ELi1ELb0EN4cute5tupleIJNS5_1CILi128EEENS7_ILi112EEENS7_ILi64EEEEEELi64ENS_10bfloat16_tEfNS_4arch4Sm80ELb0ELb0ELb1ELb0ELb0ELb0ELb1ELb0EEENS1_21CollectiveEpilogueFwdINS6_IJS8_SA_S9_EEENS6_IJNS7_ILi1EEESI_SI_EEESC_SE_Li128ELb0ELb1ELb0ELb0EEENS1_19SingleTileSchedulerILb0ELb0ELb1ELi128EEEEEEEEEvNT_6ParamsE,@"STO_CUDA_ENTRY STV_DEFAULT"
_ZN7cutlass13device_kernelIN5flash19enable_sm80_to_sm89INS1_16FlashAttnFwdSm80INS1_25CollectiveMainloopFwdSm80ILi4ELi1ELb0EN4cute5tupleIJNS5_1CILi128EEENS7_ILi112EEENS7_ILi64EEEEEELi64ENS_10bfloat16_tEfNS_4arch4Sm80ELb0ELb0ELb1ELb0ELb0ELb0ELb1ELb0EEENS1_21CollectiveEpilogueFwdINS6_IJS8_SA_S9_EEENS6_IJNS7_ILi1EEESI_SI_EEESC_SE_Li128ELb0ELb1ELb0ELb0EEENS1_19SingleTileSchedulerILb0ELb0ELb1ELi128EEEEEEEEEvNT_6ParamsE:
[----:B------:R-:W-:Y:S01]  /*0000*/  LDC R1, c[0x0][0x28] ;  /* 0x00000a00ff017b82 */ /* 0x000fe20000000800 */
[----:B------:R-:W-:Y:S05]  /*0010*/  EXIT ;  /* 0x000000000000794d */ /* 0x000fea0003800000 */
.L_x_0:
[----:B------:R-:W-:-:S00]  /*0020*/  BRA `(.L_x_0) ;  /* 0xfffffffc00fc7947 */ /* 0x000fc0000383ffff */
[----:B------:R-:W-:-:S00]  /*0030*/  NOP ;  /* 0x0000000000007918 */ /* 0x000fc00000000000 */
        /* <DEDUP_REMOVED lines=12> */
.L_x_9:


//--------------------- .text._ZN7cutlass13device_kernelIN5flash19enable_sm80_to_sm89INS1_16FlashAttnFwdSm80INS1_25CollectiveMainloopFwdSm80ILi4ELi1ELb0EN4cute5tupleIJNS5_1CILi128EEENS7_ILi112EEENS7_ILi64EEEEEELi64ENS_10bfloat16_tEfNS_4arch4Sm80ELb0ELb0ELb1ELb1ELb0ELb0ELb1ELb0EEENS1_21CollectiveEpilogueFwdINS6_IJS8_SA_S9_EEENS6_IJNS7_ILi1EEESI_SI_EEESC_SE_Li128ELb1ELb1ELb0ELb0EEENS1_19SingleTileSchedulerILb1ELb0ELb1ELi128EEEEEEEEEvNT_6ParamsE --------------------------
	.section	.text._ZN7cutlass13device_kernelIN5flash19enable_sm80_to_sm89INS1_16FlashAttnFwdSm80INS1_25CollectiveMainloopFwdSm80ILi4ELi1ELb0EN4cute5tupleIJNS5_1CILi128EEENS7_ILi112EEENS7_ILi64EEEEEELi64ENS_10bfloat16_tEfNS_4arch4Sm80ELb0ELb0ELb1ELb1ELb0ELb0ELb1ELb0EEENS1_21CollectiveEpilogueFwdINS6_IJS8_SA_S9_EEENS6_IJNS7_ILi1EEESI_SI_EEESC_SE_Li128ELb1ELb1ELb0ELb0EEENS1_19SingleTileSchedulerILb1ELb0ELb1ELi128EEEEEEEEEvNT_6ParamsE,"ax",@progbits
	.align	128
.text._ZN7cutlass13device_kernelIN5flash19enable_sm80_to_sm89INS1_16FlashAttnFwdSm80INS1_25CollectiveMainloopFwdSm80ILi4ELi1ELb0EN4cute5tupleIJNS5_1CILi128EEENS7_ILi112EEENS7_ILi64EEEEEELi64ENS_10bfloat16_tEfNS_4arch4Sm80ELb0ELb0ELb1ELb1ELb0ELb0ELb1ELb0EEENS1_21CollectiveEpilogueFwdINS6_IJS8_SA_S9_EEENS6_IJNS7_ILi1EEESI_SI_EEESC_SE_Li128ELb1ELb1ELb0ELb0EEENS1_19SingleTileSchedulerILb1ELb0ELb1ELi128EEEEEEEEEvNT_6ParamsE:
        .type           _ZN7cutlass13device_kernelIN5flash19enable_sm80_to_sm89INS1_16FlashAttnFwdSm80INS1_25CollectiveMainloopFwdSm80ILi4ELi1ELb0EN4cute5tupleIJNS5_1CILi128EEENS7_ILi112EEENS7_ILi64EEEEEELi64ENS_10bfloat16_tEfNS_4arch4Sm80ELb0ELb0ELb1ELb1ELb0ELb0ELb1ELb0EEENS1_21CollectiveEpilogueFwdINS6_IJS8_SA_S9_EEENS6_IJNS7_ILi1EEESI_SI_EEESC_SE_Li128ELb1ELb1ELb0ELb0EEENS1_19SingleTileSchedulerILb1ELb0ELb1ELi128EEEEEEEEEvNT_6ParamsE,@function
        .size           _ZN7cutlass13device_kernelIN5flash19enable_sm80_to_sm89INS1_16FlashAttnFwdSm80INS1_25CollectiveMainloopFwdSm80ILi4ELi1ELb0EN4cute5tupleIJNS5_1CILi128EEENS7_ILi112EEENS7_ILi64EEEEEELi64ENS_10bfloat16_tEfNS_4arch4Sm80ELb0ELb0ELb1ELb1ELb0ELb0ELb1ELb0EEENS1_21CollectiveEpilogueFwdINS6_IJS8_SA_S9_EEENS6_IJNS7_ILi1EEESI_SI_EEESC_SE_Li128ELb1ELb1ELb0ELb0EEENS1_19SingleTileSchedulerILb1ELb0ELb1ELi128EEEEEEEEEvNT_6ParamsE,(.L_x_10 - _ZN7cutlass13device_kernelIN5flash19enable_sm80_to_sm89INS1_16FlashAttnFwdSm80INS1_25CollectiveMainloopFwdSm80ILi4ELi1ELb0EN4cute5tupleIJNS5_1CILi128EEENS7_ILi112EEENS7_ILi64EEEEEELi64ENS_10bfloat16_tEfNS_4arch4Sm80ELb0ELb0ELb1ELb1ELb0ELb0ELb1ELb0EEENS1_21CollectiveEpilogueFwdINS6_IJS8_SA_S9_EEENS6_IJNS7_ILi1EEESI_SI_EEESC_SE_Li128ELb1ELb1ELb0ELb0EEENS1_19SingleTileSchedulerILb1ELb0ELb1ELi128EEEEEEEEEvNT_6ParamsE)
        .other          _ZN7cutlass13device_kernelIN5flash19enable_sm80_to_sm89INS1_16FlashAttnFwdSm80INS1_25CollectiveMainloopFwdSm80ILi4ELi1ELb0EN4cute5tupleIJNS5_1CILi128EEENS7_ILi112EEENS7_ILi64EEEEEELi64ENS_10bfloat16_tEfNS_4arch4Sm80ELb0ELb0ELb1ELb1ELb0ELb0ELb1ELb0EEENS1_21CollectiveEpilogueFwdINS6_IJS8_SA_S9_EEENS6_IJNS7_ILi1EEESI_SI_EEESC_SE_Li128ELb1ELb1ELb0ELb0EEENS1_19SingleTileSchedulerILb1ELb0ELb1ELi128EEEEEEEEEvNT_6ParamsE,@"STO_CUDA_ENTRY STV_DEFAULT"
_ZN7cutlass13device_kernelIN5flash19enable_sm80_to_sm89INS1_16FlashAttnFwdSm80INS1_25CollectiveMainloopFwdSm80ILi4ELi1ELb0EN4cute5tupleIJNS5_1CILi128EEENS7_ILi112EEENS7_ILi64EEEEEELi64ENS_10bfloat16_tEfNS_4arch4Sm80ELb0ELb0ELb1ELb1ELb0ELb0ELb1ELb0EEENS1_21CollectiveEpilogueFwdINS6_IJS8_SA_S9_EEENS6_IJNS7_ILi1EEESI_SI_EEESC_SE_Li128ELb1ELb1ELb0ELb0EEENS1_19SingleTileSchedulerILb1ELb0ELb1ELi128EEEEEEEEEvNT_6ParamsE:
[----:B------:R-:W-:Y:S01]  /*0000*/  LDC R1, c[0x0][0x28] ;  /* 0x00000a00ff017b82 */ /* 0x000fe20000000800 */
[----:B------:R-:W-:Y:S05]  /*0010*/  EXIT ;  /* 0x000000000000794d */ /* 0x000fea0003800000 */
.L_x_1:
        /* <DEDUP_REMOVED lines=14> */
.L_x_10:


//--------------------- .text._ZN7cutlass13device_kernelIN5flash19enable_sm80_to_sm89INS1_16FlashAttnFwdSm80INS1_25CollectiveMainloopFwdSm80ILi4ELi1ELb0EN4cute5tupleIJNS5_1CILi128EEENS7_ILi112EEENS7_ILi64EEEEEELi64ENS_10bfloat16_tEfNS_4arch4Sm80ELb0ELb0ELb1ELb1ELb0ELb1ELb1ELb0EEENS1_21CollectiveEpilogueFwdINS6_IJS8_SA_S9_EEENS6_IJNS7_ILi1EEESI_SI_EEESC_SE_Li128ELb1ELb1ELb0ELb0EEENS1_19SingleTileSchedulerILb1ELb0ELb1ELi128EEEEEEEEEvNT_6ParamsE --------------------------
	.section	.text._ZN7cutlass13device_kernelIN5flash19enable_sm80_to_sm89INS1_16FlashAttnFwdSm80INS1_25CollectiveMainloopFwdSm80ILi4ELi1ELb0EN4cute5tupleIJNS5_1CILi128EEENS7_ILi112EEENS7_ILi64EEEEEELi64ENS_10bfloat16_tEfNS_4arch4Sm80ELb0ELb0ELb1ELb1ELb0ELb1ELb1ELb0EEENS1_21CollectiveEpilogueFwdINS6_IJS8_SA_S9_EEENS6_IJNS7_ILi1EEESI_SI_EEESC_SE_Li128ELb1ELb1ELb0ELb0EEENS1_19SingleTileSchedulerILb1ELb0ELb1ELi128EEEEEEEEEvNT_6ParamsE,"ax",@progbits
	.align	128
.text._ZN7cutlass13device_kernelIN5flash19enable_sm80_to_sm89INS1_16FlashAttnFwdSm80INS1_25CollectiveMainloopFwdSm80ILi4ELi1ELb0EN4cute5tupleIJNS5_1CILi128EEENS7_ILi112EEENS7_ILi64EEEEEELi64ENS_10bfloat16_tEfNS_4arch4Sm80ELb0ELb0ELb1ELb1ELb0ELb1ELb1ELb0EEENS1_21CollectiveEpilogueFwdINS6_IJS8_SA_S9_EEENS6_IJNS7_ILi1EEESI_SI_EEESC_SE_Li128ELb1ELb1ELb0ELb0EEENS1_19SingleTileSchedulerILb1ELb0ELb1ELi128EEEEEEEEEvNT_6ParamsE:
        .type           _ZN7cutlass13device_kernelIN5flash19enable_sm80_to_sm89INS1_16FlashAttnFwdSm80INS1_25CollectiveMainloopFwdSm80ILi4ELi1ELb0EN4cute5tupleIJNS5_1CILi128EEENS7_ILi112EEENS7_ILi64EEEEEELi64ENS_10bfloat16_tEfNS_4arch4Sm80ELb0ELb0ELb1ELb1ELb0ELb1ELb1ELb0EEENS1_21CollectiveEpilogueFwdINS6_IJS8_SA_S9_EEENS6_IJNS7_ILi1EEESI_SI_EEESC_SE_Li128ELb1ELb1ELb0ELb0EEENS1_19SingleTileSchedulerILb1ELb0ELb1ELi128EEEEEEEEEvNT_6ParamsE,@function
        .size           _ZN7cutlass13device_kernelIN5flash19enable_sm80_to_sm89INS1_16FlashAttnFwdSm80INS1_25CollectiveMainloopFwdSm80ILi4ELi1ELb0EN4cute5tupleIJNS5_1CILi128EEENS7_ILi112EEENS7_ILi64EEEEEELi64ENS_10bfloat16_tEfNS_4arch4Sm80ELb0ELb0ELb1ELb1ELb0ELb1ELb1ELb0EEENS1_21CollectiveEpilogueFwdINS6_IJS8_SA_S9_EEENS6_IJNS7_ILi1EEESI_SI_EEESC_SE_Li128ELb1ELb1ELb0ELb0EEENS1_19SingleTileSchedulerILb1ELb0ELb1ELi128EEEEEEEEEvNT_6ParamsE,(.L_x_11 - _ZN7cutlass13device_kernelIN5flash19enable_sm80_to_sm89INS1_16FlashAttnFwdSm80INS1_25CollectiveMainloopFwdSm80ILi4ELi1ELb0EN4cute5tupleIJNS5_1CILi128EEENS7_ILi112EEENS7_ILi64EEEEEELi64ENS_10bfloat16_tEfNS_4arch4Sm80ELb0ELb0ELb1ELb1ELb0ELb1ELb1ELb0EEENS1_21CollectiveEpilogueFwdINS6_IJS8_SA_S9_EEENS6_IJNS7_ILi1EEESI_SI_EEESC_SE_Li128ELb1ELb1ELb0ELb0EEENS1_19SingleTileSchedulerILb1ELb0ELb1ELi128EEEEEEEEEvNT_6ParamsE)
        .other          _ZN7cutlass13device_kernelIN5flash19enable_sm80_to_sm89INS1_16FlashAttnFwdSm80INS1_25CollectiveMainloopFwdSm80ILi4ELi1ELb0EN4cute5tupleIJNS5_1CILi128EEENS7_ILi112EEENS7_ILi64EEEEEELi64ENS_10bfloat16_tEfNS_4arch4Sm80ELb0ELb0ELb1ELb1ELb0ELb1ELb1ELb0EEENS1_21CollectiveEpilogueFwdINS6_IJS8_SA_S9_EEENS6_IJNS7_ILi1EEESI_SI_EEESC_SE_Li128ELb1ELb1ELb0ELb0EEENS1_19SingleTileSchedulerILb1ELb0ELb1ELi128EEEEEEEEEvNT_6ParamsE,@"STO_CUDA_ENTRY STV_DEFAULT"
_ZN7cutlass13device_kernelIN5flash19enable_sm80_to_sm89INS1_16FlashAttnFwdSm80INS1_25CollectiveMainloopFwdSm80ILi4ELi1ELb0EN4cute5tupleIJNS5_1CILi128EEENS7_ILi112EEENS7_ILi64EEEEEELi64ENS_10bfloat16_tEfNS_4arch4Sm80ELb0ELb0ELb1ELb1ELb0ELb1ELb1ELb0EEENS1_21CollectiveEpilogueFwdINS6_IJS8_SA_S9_EEENS6_IJNS7_ILi1EEESI_SI_EEESC_SE_Li128ELb1ELb1ELb0ELb0EEENS1_19SingleTileSchedulerILb1ELb0ELb1ELi128EEEEEEEEEvNT_6ParamsE:
[----:B------:R-:W-:Y:S01]  /*0000*/  LDC R1, c[0x0][0x28] ;  /* 0x00000a00ff017b82 */ /* 0x000fe20000000800 */
[----:B------:R-:W-:Y:S05]  /*0010*/  EXIT ;  /* 0x000000000000794d */ /* 0x000fea0003800000 */
.L_x_2:
        /* <DEDUP_REMOVED lines=14> */
.L_x_11:


//--------------------- .text._ZN7cutlass13device_kernelIN5flash19enable_sm80_to_sm89INS1_16FlashAttnFwdSm80INS1_25CollectiveMainloopFwdSm80ILi4ELi1ELb0EN4cute5tupleIJNS5_1CILi128EEENS7_ILi96EEENS7_ILi64EEEEEELi64ENS_10bfloat16_tEfNS_4arch4Sm80ELb0ELb1ELb1ELb0ELb0ELb0ELb1ELb0EEENS1_21CollectiveEpilogueFwdINS6_IJS8_SA_S9_EEENS6_IJNS7_ILi1EEESI_SI_EEESC_SE_Li128ELb0ELb1ELb0ELb0EEENS1_19SingleTileSchedulerILb0ELb0ELb1ELi128EEEEEEEEEvNT_6ParamsE --------------------------
	.section	.text._ZN7cutlass13device_kernelIN5flash19enable_sm80_to_sm89INS1_16FlashAttnFwdSm80INS1_25CollectiveMainloopFwdSm80ILi4ELi1ELb0EN4cute5tupleIJNS5_1CILi128EEENS7_ILi96EEENS7_ILi64EEEEEELi64ENS_10bfloat16_tEfNS_4arch4Sm80ELb0ELb1ELb1ELb0ELb0ELb0ELb1ELb0EEENS1_21CollectiveEpilogueFwdINS6_IJS8_SA_S9_EEENS6_IJNS7_ILi1EEESI_SI_EEESC_SE_Li128ELb0ELb1ELb0ELb0EEENS1_19SingleTileSchedulerILb0ELb0ELb1ELi128EEEEEEEEEvNT_6ParamsE,"ax",@progbits
	.align	128
.text._ZN7cutlass13device_kernelIN5flash19enable_sm80_to_sm89INS1_16FlashAttnFwdSm80INS1_25CollectiveMainloopFwdSm80ILi4ELi1ELb0EN4cute5tupleIJNS5_1CILi128EEENS7_ILi96EEENS7_ILi64EEEEEELi64ENS_10bfloat16_tEfNS_4arch4Sm80ELb0ELb1ELb1ELb0ELb0ELb0ELb1ELb0EEENS1_21CollectiveEpilogueFwdINS6_IJS8_SA_S9_EEENS6_IJNS7_ILi1EEESI_SI_EEESC_SE_Li128ELb0ELb1ELb0ELb0EEENS1_19SingleTileSchedulerILb0ELb0ELb1ELi128EEEEEEEEEvNT_6ParamsE:
        .type           _ZN7cutlass13device_kernelIN5flash19enable_sm80_to_sm89INS1_16FlashAttnFwdSm80INS1_25CollectiveMainloopFwdSm80ILi4ELi1ELb0EN4cute5tupleIJNS5_1CILi128EEENS7_ILi96EEENS7_ILi64EEEEEELi64ENS_10bfloat16_tEfNS_4arch4Sm80ELb0ELb1ELb1ELb0ELb0ELb0ELb1ELb0EEENS1_21CollectiveEpilogueFwdINS6_IJS8_SA_S9_EEENS6_IJNS7_ILi1EEESI_SI_EEESC_SE_Li128ELb0ELb1ELb0ELb0EEENS1_19SingleTileSchedulerILb0ELb0ELb1ELi128EEEEEEEEEvNT_6ParamsE,@function
        .size           _ZN7cutlass13device_kernelIN5flash19enable_sm80_to_sm89INS1_16FlashAttnFwdSm80INS1_25CollectiveMainloopFwdSm80ILi4ELi1ELb0EN4cute5tupleIJNS5_1CILi128EEENS7_ILi96EEENS7_ILi64EEEEEELi64ENS_10bfloat16_tEfNS_4arch4Sm80ELb0ELb1ELb1ELb0ELb0ELb0ELb1ELb0EEENS1_21CollectiveEpilogueFwdINS6_IJS8_SA_S9_EEENS6_IJNS7_ILi1EEESI_SI_EEESC_SE_Li128ELb0ELb1ELb0ELb0EEENS1_19SingleTileSchedulerILb0ELb0ELb1ELi128EEEEEEEEEvNT_6ParamsE,(.L_x_12 - _ZN7cutlass13device_kernelIN5flash19enable_sm80_to_sm89INS1_16FlashAttnFwdSm80INS1_25CollectiveMainloopFwdSm80ILi4ELi1ELb0EN4cute5tupleIJNS5_1CILi128EEENS7_ILi96EEENS7_ILi64EEEEEELi64ENS_10bfloat16_tEfNS_4arch4Sm80ELb0ELb1ELb1ELb0ELb0ELb0ELb1ELb0EEENS1_21CollectiveEpilogueFwdINS6_IJS8_SA_S9_EEENS6_IJNS7_ILi1EEESI_SI_EEESC_SE_Li128ELb0ELb1ELb0ELb0EEENS1_19SingleTileSchedulerILb0ELb0ELb1ELi128EEEEEEEEEvNT_6ParamsE)
        .other          _ZN7cutlass13device_kernelIN5flash19enable_sm80_to_sm89INS1_16FlashAttnFwdSm80INS1_25CollectiveMainloopFwdSm80ILi4ELi1ELb0EN4cute5tupleIJNS5_1CILi128EEENS7_ILi96EEENS7_ILi64EEEEEELi64ENS_10bfloat16_tEfNS_4arch4Sm80ELb0ELb1ELb1ELb0ELb0ELb0ELb1ELb0EEENS1_21CollectiveEpilogueFwdINS6_IJS8_SA_S9_EEENS6_IJNS7_ILi1EEESI_SI_EEESC_SE_Li128ELb0ELb1ELb0ELb0EEENS1_19SingleTileSchedulerILb0ELb0ELb1ELi128EEEEEEEEEvNT_6ParamsE,@"STO_CUDA_ENTRY STV_DEFAULT"
_ZN7cutlass13device_kernelIN5flash19enable_sm80_to_sm89INS1_16FlashAttnFwdSm80INS1_25CollectiveMainloopFwdSm80ILi4ELi1ELb0EN4cute5tupleIJNS5_1CILi128EEENS7_ILi96EEENS7_ILi64EEEEEELi64ENS_10bfloat16_tEfNS_4arch4Sm80ELb0ELb1ELb1ELb0ELb0ELb0ELb1ELb0EEENS1_21CollectiveEpilogueFwdINS6_IJS8_SA_S9_EEENS6_IJNS7_ILi1EEESI_SI_EEESC_SE_Li128ELb0ELb1ELb0ELb0EEENS1_19SingleTileSchedulerILb0ELb0ELb1ELi128EEEEEEEEEvNT_6ParamsE:
[----:B------:R-:W-:Y:S01]  /*0000*/  LDC R1, c[0x0][0x28] ;  /* 0x00000a00ff017b82 */ /* 0x000fe20000000800 */
[----:B------:R-:W-:Y:S05]  /*0010*/  EXIT ;  /* 0x000000000000794d */ /* 0x000fea0003800000 */
.L_x_3:
        /* <DEDUP_REMOVED lines=14> */
.L_x_12:


//--------------------- .text._ZN7cutlass13device_kernelIN5flash19enable_sm80_to_sm89INS1_16FlashAttnFwdSm80INS1_25CollectiveMainloopFwdSm80ILi4ELi1ELb0EN4cute5tupleIJNS5_1CILi128EEENS7_ILi96EEENS7_ILi64EEEEEELi64ENS_10bfloat16_tEfNS_4arch4Sm80ELb0ELb1ELb1ELb1ELb0ELb0ELb1ELb0EEENS1_21CollectiveEpilogueFwdINS6_IJS8_SA_S9_EEENS6_IJNS7_ILi1EEESI_SI_EEESC_SE_Li128ELb1ELb1ELb0ELb0EEENS1_19SingleTileSchedulerILb1ELb0ELb1ELi128EEEEEEEEEvNT_6ParamsE --------------------------
	.section	.text._ZN7cutlass13device_kernelIN5flash19enable_sm80_to_sm89INS1_16FlashAttnFwdSm80INS1_25CollectiveMainloopFwdSm80ILi4ELi1ELb0EN4cute5tupleIJNS5_1CILi128EEENS7_ILi96EEENS7_ILi64EEEEEELi64ENS_10bfloat16_tEfNS_4arch4Sm80ELb0ELb1ELb1ELb1ELb0ELb0ELb1ELb0EEENS1_21CollectiveEpilogueFwdINS6_IJS8_SA_S9_EEENS6_IJNS7_ILi1EEESI_SI_EEESC_SE_Li128ELb1ELb1ELb0ELb0EEENS1_19SingleTileSchedulerILb1ELb0ELb1ELi128EEEEEEEEEvNT_6ParamsE,"ax",@progbits
	.align	128
.text._ZN7cutlass13device_kernelIN5flash19enable_sm80_to_sm89INS1_16FlashAttnFwdSm80INS1_25CollectiveMainloopFwdSm80ILi4ELi1ELb0EN4cute5tupleIJNS5_1CILi128EEENS7_ILi96EEENS7_ILi64EEEEEELi64ENS_10bfloat16_tEfNS_4arch4Sm80ELb0ELb1ELb1ELb1ELb0ELb0ELb1ELb0EEENS1_21CollectiveEpilogueFwdINS6_IJS8_SA_S9_EEENS6_IJNS7_ILi1EEESI_SI_EEESC_SE_Li128ELb1ELb1ELb0ELb0EEENS1_19SingleTileSchedulerILb1ELb0ELb1ELi128EEEEEEEEEvNT_6ParamsE:
        .type           _ZN7cutlass13device_kernelIN5flash19enable_sm80_to_sm89INS1_16FlashAttnFwdSm80INS1_25CollectiveMainloopFwdSm80ILi4ELi1ELb0EN4cute5tupleIJNS5_1CILi128EEENS7_ILi96EEENS7_ILi64EEEEEELi64ENS_10bfloat16_tEfNS_4arch4Sm80ELb0ELb1ELb1ELb1ELb0ELb0ELb1ELb0EEENS1_21CollectiveEpilogueFwdINS6_IJS8_SA_S9_EEENS6_IJNS7_ILi1EEESI_SI_EEESC_SE_Li128ELb1ELb1ELb0ELb0EEENS1_19SingleTileSchedulerILb1ELb0ELb1ELi128EEEEEEEEEvNT_6ParamsE,@function
        .size           _ZN7cutlass13device_kernelIN5flash19enable_sm80_to_sm89INS1_16FlashAttnFwdSm80INS1_25CollectiveMainloopFwdSm80ILi4ELi1ELb0EN4cute5tupleIJNS5_1CILi128EEENS7_ILi96EEENS7_ILi64EEEEEELi64ENS_10bfloat16_tEfNS_4arch4Sm80ELb0ELb1ELb1ELb1ELb0ELb0ELb1ELb0EEENS1_21CollectiveEpilogueFwdINS6_IJS8_SA_S9_EEENS6_IJNS7_ILi1EEESI_SI_EEESC_SE_Li128ELb1ELb1ELb0ELb0EEENS1_19SingleTileSchedulerILb1ELb0ELb1ELi128EEEEEEEEEvNT_6ParamsE,(.L_x_13 - _ZN7cutlass13device_kernelIN5flash19enable_sm80_to_sm89INS1_16FlashAttnFwdSm80INS1_25CollectiveMainloopFwdSm80ILi4ELi1ELb0EN4cute5tupleIJNS5_1CILi128EEENS7_ILi96EEENS7_ILi64EEEEEELi64ENS_10bfloat16_tEfNS_4arch4Sm80ELb0ELb1ELb1ELb1ELb0ELb0ELb1ELb0EEENS1_21CollectiveEpilogueFwdINS6_IJS8_SA_S9_EEENS6_IJNS7_ILi1EEESI_SI_EEESC_SE_Li128ELb1ELb1ELb0ELb0EEENS1_19SingleTileSchedulerILb1ELb0ELb1ELi128EEEEEEEEEvNT_6ParamsE)
        .other          _ZN7cutlass13device_kernelIN5flash19enable_sm80_to_sm89INS1_16FlashAttnFwdSm80INS1_25CollectiveMainloopFwdSm80ILi4ELi1ELb0EN4cute5tupleIJNS5_1CILi128EEENS7_ILi96EEENS7_ILi64EEEEEELi64ENS_10bfloat16_tEfNS_4arch4Sm80ELb0ELb1ELb1ELb1ELb0ELb0ELb1ELb0EEENS1_21CollectiveEpilogueFwdINS6_IJS8_SA_S9_EEENS6_IJNS7_ILi1EEESI_SI_EEESC_SE_Li128ELb1ELb1ELb0ELb0EEENS1_19SingleTileSchedulerILb1ELb0ELb1ELi128EEEEEEEEEvNT_6ParamsE,@"STO_CUDA_ENTRY STV_DEFAULT"
_ZN7cutlass13device_kernelIN5flash19enable_sm80_to_sm89INS1_16FlashAttnFwdSm80INS1_25CollectiveMainloopFwdSm80ILi4ELi1ELb0EN4cute5tupleIJNS5_1CILi128EEENS7_ILi96EEENS7_ILi64EEEEEELi64ENS_10bfloat16_tEfNS_4arch4Sm80ELb0ELb1ELb1ELb1ELb0ELb0ELb1ELb0EEENS1_21CollectiveEpilogueFwdINS6_IJS8_SA_S9_EEENS6_IJNS7_ILi1EEESI_SI_EEESC_SE_Li128ELb1ELb1ELb0ELb0EEENS1_19SingleTileSchedulerILb1ELb0ELb1ELi128EEEEEEEEEvNT_6ParamsE:
[----:B------:R-:W-:Y:S01]  /*0000*/  LDC R1, c[0x0][0x28] ;  /* 0x00000a00ff017b82 */ /* 0x000fe20000000800 */
[----:B------:R-:W-:Y:S05]  /*0010*/  EXIT ;  /* 0x000000000000794d */ /* 0x000fea0003800000 */
.L_x_4:
        /* <DEDUP_REMOVED lines=14> */
.L_x_13:


//--------------------- .text._ZN7cutlass13device_kernelIN5flash19enable_sm80_to_sm89INS1_16FlashAttnFwdSm80INS1_25CollectiveMainloopFwdSm80ILi4ELi1ELb0EN4cute5tupleIJNS5_1CILi128EEENS7_ILi96EEENS7_ILi64EEEEEELi64ENS_10bfloat16_tEfNS_4arch4Sm80ELb0ELb1ELb1ELb1ELb0ELb1ELb1ELb0EEENS1_21CollectiveEpilogueFwdINS6_IJS8_SA_S9_EEENS6_IJNS7_ILi1EEESI_SI_EEESC_SE_Li128ELb1ELb1ELb0ELb0EEENS1_19SingleTileSchedulerILb1ELb0ELb1ELi128EEEEEEEEEvNT_6ParamsE --------------------------
	.section	.text._ZN7cutlass13device_kernelIN5flash19enable_sm80_to_sm89INS1_16FlashAttnFwdSm80INS1_25CollectiveMainloopFwdSm80ILi4ELi1ELb0EN4cute5tupleIJNS5_1CILi128EEENS7_ILi96EEENS7_ILi64EEEEEELi64ENS_10bfloat16_tEfNS_4arch4Sm80ELb0ELb1ELb1ELb1ELb0ELb1ELb1ELb0EEENS1_21CollectiveEpilogueFwdINS6_IJS8_SA_S9_EEENS6_IJNS7_ILi1EEESI_SI_EEESC_SE_Li128ELb1ELb1ELb0ELb0EEENS1_19SingleTileSchedulerILb1ELb0ELb1ELi128EEEEEEEEEvNT_6ParamsE,"ax",@progbits
	.align	128
.text._ZN7cutlass13device_kernelIN5flash19enable_sm80_to_sm89INS1_16FlashAttnFwdSm80INS1_25CollectiveMainloopFwdSm80ILi4ELi1ELb0EN4cute5tupleIJNS5_1CILi128EEENS7_ILi96EEENS7_ILi64EEEEEELi64ENS_10bfloat16_tEfNS_4arch4Sm80ELb0ELb1ELb1ELb1ELb0ELb1ELb1ELb0EEENS1_21CollectiveEpilogueFwdINS6_IJS8_SA_S9_EEENS6_IJNS7_ILi1EEESI_SI_EEESC_SE_Li128ELb1ELb1ELb0ELb0EEENS1_19SingleTileSchedulerILb1ELb0ELb1ELi128EEEEEEEEEvNT_6ParamsE:
        .type           _ZN7cutlass13device_kernelIN5flash19enable_sm80_to_sm89INS1_16FlashAttnFwdSm80INS1_25CollectiveMainloopFwdSm80ILi4ELi1ELb0EN4cute5tupleIJNS5_1CILi128EEENS7_ILi96EEENS7_ILi64EEEEEELi64ENS_10bfloat16_tEfNS_4arch4Sm80ELb0ELb1ELb1ELb1ELb0ELb1ELb1ELb0EEENS1_21CollectiveEpilogueFwdINS6_IJS8_SA_S9_EEENS6_IJNS7_ILi1EEESI_SI_EEESC_SE_Li128ELb1ELb1ELb0ELb0EEENS1_19SingleTileSchedulerILb1ELb0ELb1ELi128EEEEEEEEEvNT_6ParamsE,@function
        .size           _ZN7cutlass13device_kernelIN5flash19enable_sm80_to_sm89INS1_16FlashAttnFwdSm80INS1_25CollectiveMainloopFwdSm80ILi4ELi1ELb0EN4cute5tupleIJNS5_1CILi128EEENS7_ILi96EEENS7_ILi64EEEEEELi64ENS_10bfloat16_tEfNS_4arch4Sm80ELb0ELb1ELb1ELb1ELb0ELb1ELb1ELb0EEENS1_21CollectiveEpilogueFwdINS6_IJS8_SA_S9_EEENS6_IJNS7_ILi1EEESI_SI_EEESC_SE_Li128ELb1ELb1ELb0ELb0EEENS1_19SingleTileSchedulerILb1ELb0ELb1ELi128EEEEEEEEEvNT_6ParamsE,(.L_x_14 - _ZN7cutlass13device_kernelIN5flash19enable_sm80_to_sm89INS1_16FlashAttnFwdSm80INS1_25CollectiveMainloopFwdSm80ILi4ELi1ELb0EN4cute5tupleIJNS5_1CILi128EEENS7_ILi96EEENS7_ILi64EEEEEELi64ENS_10bfloat16_tEfNS_4arch4Sm80ELb0ELb1ELb1ELb1ELb0ELb1ELb1ELb0EEENS1_21CollectiveEpilogueFwdINS6_IJS8_SA_S9_EEENS6_IJNS7_ILi1EEESI_SI_EEESC_SE_Li128ELb1ELb1ELb0ELb0EEENS1_19SingleTileSchedulerILb1ELb0ELb1ELi128EEEEEEEEEvNT_6ParamsE)
        .other          _ZN7cutlass13device_kernelIN5flash19enable_sm80_to_sm89INS1_16FlashAttnFwdSm80INS1_25CollectiveMainloopFwdSm80ILi4ELi1ELb0EN4cute5tupleIJNS5_1CILi128EEENS7_ILi96EEENS7_ILi64EEEEEELi64ENS_10bfloat16_tEfNS_4arch4Sm80ELb0ELb1ELb1ELb1ELb0ELb1ELb1ELb0EEENS1_21CollectiveEpilogueFwdINS6_IJS8_SA_S9_EEENS6_IJNS7_ILi1EEESI_SI_EEESC_SE_Li128ELb1ELb1ELb0ELb0EEENS1_19SingleTileSchedulerILb1ELb0ELb1ELi128EEEEEEEEEvNT_6ParamsE,@"STO_CUDA_ENTRY STV_DEFAULT"
_ZN7cutlass13device_kernelIN5flash19enable_sm80_to_sm89INS1_16FlashAttnFwdSm80INS1_25CollectiveMainloopFwdSm80ILi4ELi1ELb0EN4cute5tupleIJNS5_1CILi128EEENS7_ILi96EEENS7_ILi64EEEEEELi64ENS_10bfloat16_tEfNS_4arch4Sm80ELb0ELb1ELb1ELb1ELb0ELb1ELb1ELb0EEENS1_21CollectiveEpilogueFwdINS6_IJS8_SA_S9_EEENS6_IJNS7_ILi1EEESI_SI_EEESC_SE_Li128ELb1ELb1ELb0ELb0EEENS1_19SingleTileSchedulerILb1ELb0ELb1ELi128EEEEEEEEEvNT_6ParamsE:
[----:B------:R-:W-:Y:S01]  /*0000*/  LDC R1, c[0x0][0x28] ;  /* 0x00000a00ff017b82 */ /* 0x000fe20000000800 */
[----:B------:R-:W-:Y:S05]  /*0010*/  EXIT ;  /* 0x000000000000794d */ /* 0x000fea0003800000 */
.L_x_5:
        /* <DEDUP_REMOVED lines=14> */
.L_x_14:


//--------------------- .text._ZN7cutlass13device_kernelIN5flash19enable_sm80_to_sm89INS1_16FlashAttnFwdSm80INS1_25CollectiveMainloopFwdSm80ILi4ELi1ELb0EN4cute5tupleIJNS5_1CILi128EEENS7_ILi112EEENS7_ILi64EEEEEELi64ENS_10bfloat16_tEfNS_4arch4Sm80ELb1ELb0ELb1ELb0ELb0ELb0ELb1ELb0EEENS1_21CollectiveEpilogueFwdINS6_IJS8_SA_S9_EEENS6_IJNS7_ILi1EEESI_SI_EEESC_SE_Li128ELb0ELb1ELb0ELb0EEENS1_30DynamicPersistentTileSchedulerILi128ELi128ELb0ELb1ELb0EEEEEEEEEvNT_6ParamsE --------------------------
	.section	.text._ZN7cutlass13device_kernelIN5flash19enable_sm80_to_sm89INS1_16FlashAttnFwdSm80INS1_25CollectiveMainloopFwdSm80ILi4ELi1ELb0EN4cute5tupleIJNS5_1CILi128EEENS7_ILi112EEENS7_ILi64EEEEEELi64ENS_10bfloat16_tEfNS_4arch4Sm80ELb1ELb0ELb1ELb0ELb0ELb0ELb1ELb0EEENS1_21CollectiveEpilogueFwdINS6_IJS8_SA_S9_EEENS6_IJNS7_ILi1EEESI_SI_EEESC_SE_Li128ELb0ELb1ELb0ELb0EEENS1_30DynamicPersistentTileSchedulerILi128ELi128ELb0ELb1ELb0EEEEEEEEEvNT_6ParamsE,"ax",@progbits
	.align	128
.text._ZN7cutlass13device_kernelIN5flash19enable_sm80_to_sm89INS1_16FlashAttnFwdSm80INS1_25CollectiveMainloopFwdSm80ILi4ELi1ELb0EN4cute5tupleIJNS5_1CILi128EEENS7_ILi112EEENS7_ILi64EEEEEELi64ENS_10bfloat16_tEfNS_4arch4Sm80ELb1ELb0ELb1ELb0ELb0ELb0ELb1ELb0EEENS1_21CollectiveEpilogueFwdINS6_IJS8_SA_S9_EEENS6_IJNS7_ILi1EEESI_SI_EEESC_SE_Li128ELb0ELb1ELb0ELb0EEENS1_30DynamicPersistentTileSchedulerILi128ELi128ELb0ELb1ELb0EEEEEEEEEvNT_6ParamsE:
        .type           _ZN7cutlass13device_kernelIN5flash19enable_sm80_to_sm89INS1_16FlashAttnFwdSm80INS1_25CollectiveMainloopFwdSm80ILi4ELi1ELb0EN4cute5tupleIJNS5_1CILi128EEENS7_ILi112EEENS7_ILi64EEEEEELi64ENS_10bfloat16_tEfNS_4arch4Sm80ELb1ELb0ELb1ELb0ELb0ELb0ELb1ELb0EEENS1_21CollectiveEpilogueFwdINS6_IJS8_SA_S9_EEENS6_IJNS7_ILi1EEESI_SI_EEESC_SE_Li128ELb0ELb1ELb0ELb0EEENS1_30DynamicPersistentTileSchedulerILi128ELi128ELb0ELb1ELb0EEEEEEEEEvNT_6ParamsE,@function
        .size           _ZN7cutlass13device_kernelIN5flash19enable_sm80_to_sm89INS1_16FlashAttnFwdSm80INS1_25CollectiveMainloopFwdSm80ILi4ELi1ELb0EN4cute5tupleIJNS5_1CILi128EEENS7_ILi112EEENS7_ILi64EEEEEELi64ENS_10bfloat16_tEfNS_4arch4Sm80ELb1ELb0ELb1ELb0ELb0ELb0ELb1ELb0EEENS1_21CollectiveEpilogueFwdINS6_IJS8_SA_S9_EEENS6_IJNS7_ILi1EEESI_SI_EEESC_SE_Li128ELb0ELb1ELb0ELb0EEENS1_30DynamicPersistentTileSchedulerILi128ELi128ELb0ELb1ELb0EEEEEEEEEvNT_6ParamsE,(.L_x_15 - _ZN7cutlass13device_kernelIN5flash19enable_sm80_to_sm89INS1_16FlashAttnFwdSm80INS1_25CollectiveMainloopFwdSm80ILi4ELi1ELb0EN4cute5tupleIJNS5_1CILi128EEENS7_ILi112EEENS7_ILi64EEEEEELi64ENS_10bfloat16_tEfNS_4arch4Sm80ELb1ELb0ELb1ELb0ELb0ELb0ELb1ELb0EEENS1_21CollectiveEpilogueFwdINS6_IJS8_SA_S9_EEENS6_IJNS7_ILi1EEESI_SI_EEESC_SE_Li128ELb0ELb1ELb0ELb0EEENS1_30DynamicPersistentTileSchedulerILi128ELi128ELb0ELb1ELb0EEEEEEEEEvNT_6ParamsE)
        .other          _ZN7cutlass13device_kernelIN5flash19enable_sm80_to_sm89INS1_16FlashAttnFwdSm80INS1_25CollectiveMainloopFwdSm80ILi4ELi1ELb0EN4cute5tupleIJNS5_1CILi128EEENS7_ILi112EEENS7_ILi64EEEEEELi64ENS_10bfloat16_tEfNS_4arch4Sm80ELb1ELb0ELb1ELb0ELb0ELb0ELb1ELb0EEENS1_21CollectiveEpilogueFwdINS6_IJS8_SA_S9_EEENS6_IJNS7_ILi1EEESI_SI_EEESC_SE_Li128ELb0ELb1ELb0ELb0EEENS1_30DynamicPersistentTileSchedulerILi128ELi128ELb0ELb1ELb0EEEEEEEEEvNT_6ParamsE,@"STO_CUDA_ENTRY STV_DEFAULT"
_ZN7cutlass13device_kernelIN5flash19enable_sm80_to_sm89INS1_16FlashAttnFwdSm80INS1_25CollectiveMainloopFwdSm80ILi4ELi1ELb0EN4cute5tupleIJNS5_1CILi128EEENS7_ILi112EEENS7_ILi64EEEEEELi64ENS_10bfloat16_tEfNS_4arch4Sm80ELb1ELb0ELb1ELb0ELb0ELb0ELb1ELb0EEENS1_21CollectiveEpilogueFwdINS6_IJS8_SA_S9_EEENS6_IJNS7_ILi1EEESI_SI_EEESC_SE_Li128ELb0ELb1ELb0ELb0EEENS1_30DynamicPersistentTileSchedulerILi128ELi128ELb0ELb1ELb0EEEEEEEEEvNT_6ParamsE:
[----:B------:R-:W-:Y:S01]  /*0000*/  LDC R1, c[0x0][0x28] ;  /* 0x00000a00ff017b82 */ /* 0x000fe20000000800 */
[----:B------:R-:W-:Y:S05]  /*0010*/  EXIT ;  /* 0x000000000000794d */ /* 0x000fea0003800000 */
.L_x_6:
        /* <DEDUP_REMOVED lines=14> */
.L_x_15:


//--------------------- .text._ZN7cutlass13device_kernelIN5flash19enable_sm80_to_sm89INS1_16FlashAttnFwdSm80INS1_25CollectiveMainloopFwdSm80ILi4ELi1ELb0EN4cute5tupleIJNS5_1CILi128EEENS7_ILi112EEENS7_ILi64EEEEEELi64ENS_10bfloat16_tEfNS_4arch4Sm80ELb1ELb0ELb1ELb1ELb0ELb0ELb1ELb0EEENS1_21CollectiveEpilogueFwdINS6_IJS8_SA_S9_EEENS6_IJNS7_ILi1EEESI_SI_EEESC_SE_Li128ELb1ELb1ELb0ELb0EEENS1_19SingleTileSchedulerILb1ELb0ELb1ELi128EEEEEEEEEvNT_6ParamsE --------------------------
	.section	.text._ZN7cutlass13device_kernelIN5flash19enable_sm80_to_sm89INS1_16FlashAttnFwdSm80INS1_25CollectiveMainloopFwdSm80ILi4ELi1ELb0EN4cute5tupleIJNS5_1CILi128EEENS7_ILi112EEENS7_ILi64EEEEEELi64ENS_10bfloat16_tEfNS_4arch4Sm80ELb1ELb0ELb1ELb1ELb0ELb0ELb1ELb0EEENS1_21CollectiveEpilogueFwdINS6_IJS8_SA_S9_EEENS6_IJNS7_ILi1EEESI_SI_EEESC_SE_Li128ELb1ELb1ELb0ELb0EEENS1_19SingleTileSchedulerILb1ELb0ELb1ELi128EEEEEEEEEvNT_6ParamsE,"ax",@progbits
	.align	128
.text._ZN7cutlass13device_kernelIN5flash19enable_sm80_to_sm89INS1_16FlashAttnFwdSm80INS1_25CollectiveMainloopFwdSm80ILi4ELi1ELb0EN4cute5tupleIJNS5_1CILi128EEENS7_ILi112EEENS7_ILi64EEEEEELi64ENS_10bfloat16_tEfNS_4arch4Sm80ELb1ELb0ELb1ELb1ELb0ELb0ELb1ELb0EEENS1_21CollectiveEpilogueFwdINS6_IJS8_SA_S9_EEENS6_IJNS7_ILi1EEESI_SI_EEESC_SE_Li128ELb1ELb1ELb0ELb0EEENS1_19SingleTileSchedulerILb1ELb0ELb1ELi128EEEEEEEEEvNT_6ParamsE:
        .type           _ZN7cutlass13device_kernelIN5flash19enable_sm80_to_sm89INS1_16FlashAttnFwdSm80INS1_25CollectiveMainloopFwdSm80ILi4ELi1ELb0EN4cute5tupleIJNS5_1CILi128EEENS7_ILi112EEENS7_ILi64EEEEEELi64ENS_10bfloat16_tEfNS_4arch4Sm80ELb1ELb0ELb1ELb1ELb0ELb0ELb1ELb0EEENS1_21CollectiveEpilogueFwdINS6_IJS8_SA_S9_EEENS6_IJNS7_ILi1EEESI_SI_EEESC_SE_Li128ELb1ELb1ELb0ELb0EEENS1_19SingleTileSchedulerILb1ELb0ELb1ELi128EEEEEEEEEvNT_6ParamsE,@function
        .size           _ZN7cutlass13device_kernelIN5flash19enable_sm80_to_sm89INS1_16FlashAttnFwdSm80INS1_25CollectiveMainloopFwdSm80ILi4ELi1ELb0EN4cute5tupleIJNS5_1CILi128EEENS7_ILi112EEENS7_ILi64EEEEEELi64ENS_10bfloat16_tEfNS_4arch4Sm80ELb1ELb0ELb1ELb1ELb0ELb0ELb1ELb0EEENS1_21CollectiveEpilogueFwdINS6_IJS8_SA_S9_EEENS6_IJNS7_ILi1EEESI_SI_EEESC_SE_Li128ELb1ELb1ELb0ELb0EEENS1_19SingleTileSchedulerILb1ELb0ELb1ELi128EEEEEEEEEvNT_6ParamsE,(.L_x_16 - _ZN7cutlass13device_kernelIN5flash19enable_sm80_to_sm89INS1_16FlashAttnFwdSm80INS1_25CollectiveMainloopFwdSm80ILi4ELi1ELb0EN4cute5tupleIJNS5_1CILi128EEENS7_ILi112EEENS7_ILi64EEEEEELi64ENS_10bfloat16_tEfNS_4arch4Sm80ELb1ELb0ELb1ELb1ELb0ELb0ELb1ELb0EEENS1_21CollectiveEpilogueFwdINS6_IJS8_SA_S9_EEENS6_IJNS7_ILi1EEESI_SI_EEESC_SE_Li128ELb1ELb1ELb0ELb0EEENS1_19SingleTileSchedulerILb1ELb0ELb1ELi128EEEEEEEEEvNT_6ParamsE)
        .other          _ZN7cutlass13device_kernelIN5flash19enable_sm80_to_sm89INS1_16FlashAttnFwdSm80INS1_25CollectiveMainloopFwdSm80ILi4ELi1ELb0EN4cute5tupleIJNS5_1CILi128EEENS7_ILi112EEENS7_ILi64EEEEEELi64ENS_10bfloat16_tEfNS_4arch4Sm80ELb1ELb0ELb1ELb1ELb0ELb0ELb1ELb0EEENS1_21CollectiveEpilogueFwdINS6_IJS8_SA_S9_EEENS6_IJNS7_ILi1EEESI_SI_EEESC_SE_Li128ELb1ELb1ELb0ELb0EEENS1_19SingleTileSchedulerILb1ELb0ELb1ELi128EEEEEEEEEvNT_6ParamsE,@"STO_CUDA_ENTRY STV_DEFAULT"
_ZN7cutlass13device_kernelIN5flash19enable_sm80_to_sm89INS1_16FlashAttnFwdSm80INS1_25CollectiveMainloopFwdSm80ILi4ELi1ELb0EN4cute5tupleIJNS5_1CILi128EEENS7_ILi112EEENS7_ILi64EEEEEELi64ENS_10bfloat16_tEfNS_4arch4Sm80ELb1ELb0ELb1ELb1ELb0ELb0ELb1ELb0EEENS1_21CollectiveEpilogueFwdINS6_IJS8_SA_S9_EEENS6_IJNS7_ILi1EEESI_SI_EEESC_SE_Li128ELb1ELb1ELb0ELb0EEENS1_19SingleTileSchedulerILb1ELb0ELb1ELi128EEEEEEEEEvNT_6ParamsE:
[----:B------:R-:W-:Y:S01]  /*0000*/  LDC R1, c[0x0][0x28] ;  /* 0x00000a00ff017b82 */ /* 0x000fe20000000800 */
[----:B------:R-:W-:Y:S05]  /*0010*/  EXIT ;  /* 0x000000000000794d */ /* 0x000fea0003800000 */
.L_x_7:
        /* <DEDUP_REMOVED lines=14> */
.L_x_16:


//--------------------- .text._ZN7cutlass13device_kernelIN5flash19enable_sm80_to_sm89INS1_16FlashAttnFwdSm80INS1_25CollectiveMainloopFwdSm80ILi4ELi1ELb0EN4cute5tupleIJNS5_1CILi128EEENS7_ILi112EEENS7_ILi64EEEEEELi64ENS_10bfloat16_tEfNS_4arch4Sm80ELb1ELb0ELb1ELb1ELb0ELb1ELb1ELb0EEENS1_21CollectiveEpilogueFwdINS6_IJS8_SA_S9_EEENS6_IJNS7_ILi1EEESI_SI_EEESC_SE_Li128ELb1ELb1ELb0ELb0EEENS1_19SingleTileSchedulerILb1ELb0ELb1ELi128EEEEEEEEEvNT_6ParamsE --------------------------
	.section	.text._ZN7cutlass13device_kernelIN5flash19enable_sm80_to_sm89INS1_16FlashAttnFwdSm80INS1_25CollectiveMainloopFwdSm80ILi4ELi1ELb0EN4cute5tupleIJNS5_1CILi128EEENS7_ILi112EEENS7_ILi64EEEEEELi64ENS_10bfloat16_tEfNS_4arch4Sm80ELb1ELb0ELb1ELb1ELb0ELb1ELb1ELb0EEENS1_21CollectiveEpilogueFwdINS6_IJS8_SA_S9_EEENS6_IJNS7_ILi1EEESI_SI_EEESC_SE_Li128ELb1ELb1ELb0ELb0EEENS1_19SingleTileSchedulerILb1ELb0ELb1ELi128EEEEEEEEEvNT_6ParamsE,"ax",@progbits
	.align	128
.text._ZN7cutlass13device_kernelIN5flash19enable_sm80_to_sm89INS1_16FlashAttnFwdSm80INS1_25CollectiveMainloopFwdSm80ILi4ELi1ELb0EN4cute5tupleIJNS5_1CILi128EEENS7_ILi112EEENS7_ILi64EEEEEELi64ENS_10bfloat16_tEfNS_4arch4Sm80ELb1ELb0ELb1ELb1ELb0ELb1ELb1ELb0EEENS1_21CollectiveEpilogueFwdINS6_IJS8_SA_S9_EEENS6_IJNS7_ILi1EEESI_SI_EEESC_SE_Li128ELb1ELb1ELb0ELb0EEENS1_19SingleTileSchedulerILb1ELb0ELb1ELi128EEEEEEEEEvNT_6ParamsE:
        .type           _ZN7cutlass13device_kernelIN5flash19enable_sm80_to_sm89INS1_16FlashAttnFwdSm80INS1_25CollectiveMainloopFwdSm80ILi4ELi1ELb0EN4cute5tupleIJNS5_1CILi128EEENS7_ILi112EEENS7_ILi64EEEEEELi64ENS_10bfloat16_tEfNS_4arch4Sm80ELb1ELb0ELb1ELb1ELb0ELb1ELb1ELb0EEENS1_21CollectiveEpilogueFwdINS6_IJS8_SA_S9_EEENS6_IJNS7_ILi1EEESI_SI_EEESC_SE_Li128ELb1ELb1ELb0ELb0EEENS1_19SingleTileSchedulerILb1ELb0ELb1ELi128EEEEEEEEEvNT_6ParamsE,@function
        .size           _ZN7cutlass13device_kernelIN5flash19enable_sm80_to_sm89INS1_16FlashAttnFwdSm80INS1_25CollectiveMainloopFwdSm80ILi4ELi1ELb0EN4cute5tupleIJNS5_1CILi128EEENS7_ILi112EEENS7_ILi64EEEEEELi64ENS_10bfloat16_tEfNS_4arch4Sm80ELb1ELb0ELb1ELb1ELb0ELb1ELb1ELb0EEENS1_21CollectiveEpilogueFwdINS6_IJS8_SA_S9_EEENS6_IJNS7_ILi1EEESI_SI_EEESC_SE_Li128ELb1ELb1ELb0ELb0EEENS1_19SingleTileSchedulerILb1ELb0ELb1ELi128EEEEEEEEEvNT_6ParamsE,(.L_x_17 - _ZN7cutlass13device_kernelIN5flash19enable_sm80_to_sm89INS1_16FlashAttnFwdSm80INS1_25CollectiveMainloopFwdSm80ILi4ELi1ELb0EN4cute5tupleIJNS5_1CILi128EEENS7_ILi112EEENS7_ILi64EEEEEELi64ENS_10bfloat16_tEfNS_4arch4Sm80ELb1ELb0ELb1ELb1ELb0ELb1ELb1ELb0EEENS1_21CollectiveEpilogueFwdINS6_IJS8_SA_S9_EEENS6_IJNS7_ILi1EEESI_SI_EEESC_SE_Li128ELb1ELb1ELb0ELb0EEENS1_19SingleTileSchedulerILb1ELb0ELb1ELi128EEEEEEEEEvNT_6ParamsE)
        .other          _ZN7cutlass13device_kernelIN5flash19enable_sm80_to_sm89INS1_16FlashAttnFwdSm80INS1_25CollectiveMainloopFwdSm80ILi4ELi1ELb0EN4cute5tupleIJNS5_1CILi128EEENS7_ILi112EEENS7_ILi64EEEEEELi64ENS_10bfloat16_tEfNS_4arch4Sm80ELb1ELb0ELb1ELb1ELb0ELb1ELb1ELb0EEENS1_21CollectiveEpilogueFwdINS6_IJS8_SA_S9_EEENS6_IJNS7_ILi1EEESI_SI_EEESC_SE_Li128ELb1ELb1ELb0ELb0EEENS1_19SingleTileSchedulerILb1ELb0ELb1ELi128EEEEEEEEEvNT_6ParamsE,@"STO_CUDA_ENTRY STV_DEFAULT"
_ZN7cutlass13device_kernelIN5flash19enable_sm80_to_sm89INS1_16FlashAttnFwdSm80INS1_25CollectiveMainloopFwdSm80ILi4ELi1ELb0EN4cute5tupleIJNS5_1CILi128EEENS7_ILi112EEENS7_ILi64EEEEEELi64ENS_10bfloat16_tEfNS_4arch4Sm80ELb1ELb0ELb1ELb1ELb0ELb1ELb1ELb0EEENS1_21CollectiveEpilogueFwdINS6_IJS8_SA_S9_EEENS6_IJNS7_ILi1EEESI_SI_EEESC_SE_Li128ELb1ELb1ELb0ELb0EEENS1_19SingleTileSchedulerILb1ELb0ELb1ELi128EEEEEEEEEvNT_6ParamsE:
[----:B------:R-:W-:Y:S01]  /*0000*/  LDC R1, c[0x0][0x28] ;  /* 0x00000a00ff017b82 */ /* 0x000fe20000000800 */
[----:B------:R-:W-:Y:S05]  /*0010*/  EXIT ;  /* 0x000000000000794d */ /* 0x000fea0003800000 */
.L_x_8:
        /* <DEDUP_REMOVED lines=14> */
.L_x_17:


//--------------------- .nv.shared.reserved.0     --------------------------
	.section	.nv.shared.reserved.0,"aw",@nobits
	.weak		__nv_reservedSMEM_offset_0_alias
	.size		__nv_reservedSMEM_offset_0_alias, 0, 0
	.other		__nv_reservedSMEM_offset_0_alias,@"STO_CUDA_RESERVED_SHARED STV_DEFAULT"
__nv_reservedSMEM_offset_0_alias:
	.zero		0


//--------------------- .nv.global                --------------------------
	.section	.nv.global,"aw",@nobits
.nv.global:
	.type		_ZN73_INTERNAL_1f623742_37_flash_fwd_hdim64_bf16_softcap_sm80_cu_49158569_35814cute1_E,@object
	.size		_ZN73_INTERNAL_1f623742_37_flash_fwd_hdim64_bf16_softcap_sm80_cu_49158569_35814cute1_E,(_ZN73_INTERNAL_1f623742_37_flash_fwd_hdim64_bf16_softcap_sm80_cu_49158569_35814cuda3std3__45__cpo6cbeginE - _ZN73_INTERNAL_1f623742_37_flash_fwd_hdim64_bf16_softcap_sm80_cu_49158569_35814cute1_E)
_ZN73_INTERNAL_1f623742_37_flash_fwd_hdim64_bf16_softcap_sm80_cu_49158569_35814cute1_E:
	.zero		1
	.type		_ZN73_INTERNAL_1f623742_37_flash_fwd_hdim64_bf16_softcap_sm80_cu_49158569_35814cuda3std3__45__cpo6cbeginE,@object
	.size		_ZN73_INTERNAL_1f623742_37_flash_fwd_hdim64_bf16_softcap_sm80_cu_49158569_35814cuda3std3__45__cpo6cbeginE,(_ZN73_INTERNAL_1f623742_37_flash_fwd_hdim64_bf16_softcap_sm80_cu_49158569_35814cuda3std3__48in_placeE - _ZN73_INTERNAL_1f623742_37_flash_fwd_hdim64_bf16_softcap_sm80_cu_49158569_35814cuda3std3__45__cpo6cbeginE)
_ZN73_INTERNAL_1f623742_37_flash_fwd_hdim64_bf16_softcap_sm80_cu_49158569_35814cuda3std3__45__cpo6cbeginE:
	.zero		1
	.type		_ZN73_INTERNAL_1f623742_37_flash_fwd_hdim64_bf16_softcap_sm80_cu_49158569_35814cuda3std3__48in_placeE,@object
	.size		_ZN73_INTERNAL_1f623742_37_flash_fwd_hdim64_bf16_softcap_sm80_cu_49158569_35814cuda3std3__48in_placeE,(_ZN73_INTERNAL_1f623742_37_flash_fwd_hdim64_bf16_softcap_sm80_cu_49158569_35814cuda3std6ranges3__45__cpo9iter_moveE - _ZN73_INTERNAL_1f623742_37_flash_fwd_hdim64_bf16_softcap_sm80_cu_49158569_35814cuda3std3__48in_placeE)
_ZN73_INTERNAL_1f623742_37_flash_fwd_hdim64_bf16_softcap_sm80_cu_49158569_35814cuda3std3__48in_placeE:
	.zero		1
	.type		_ZN73_INTERNAL_1f623742_37_flash_fwd_hdim64_bf16_softcap_sm80_cu_49158569_35814cuda3std6ranges3__45__cpo9iter_moveE,@object
	.size		_ZN73_INTERNAL_1f623742_37_flash_fwd_hdim64_bf16_softcap_sm80_cu_49158569_35814cuda3std6ranges3__45__cpo9iter_moveE,(_ZN73_INTERNAL_1f623742_37_flash_fwd_hdim64_bf16_softcap_sm80_cu_49158569_35814cuda3std3__45__cpo5beginE - _ZN73_INTERNAL_1f623742_37_flash_fwd_hdim64_bf16_softcap_sm80_cu_49158569_35814cuda3std6ranges3__45__cpo9iter_moveE)
_ZN73_INTERNAL_1f623742_37_flash_fwd_hdim64_bf16_softcap_sm80_cu_49158569_35814cuda3std6ranges3__45__cpo9iter_moveE:
	.zero		1
	.type		_ZN73_INTERNAL_1f623742_37_flash_fwd_hdim64_bf16_softcap_sm80_cu_49158569_35814cuda3std3__45__cpo5beginE,@object
	.size		_ZN73_INTERNAL_1f623742_37_flash_fwd_hdim64_bf16_softcap_sm80_cu_49158569_35814cuda3std3__45__cpo5beginE,(_ZN73_INTERNAL_1f623742_37_flash_fwd_hdim64_bf16_softcap_sm80_cu_49158569_35814cuda3std3__475_GLOBAL__N__1f623742_37_flash_fwd_hdim64_bf16_softcap_sm80_cu_49158569_35816ignoreE - _ZN73_INTERNAL_1f623742_37_flash_fwd_hdim64_bf16_softcap_sm80_cu_49158569_35814cuda3std3__45__cpo5beginE)
_ZN73_INTERNAL_1f623742_37_flash_fwd_hdim64_bf16_softcap_sm80_cu_49158569_35814cuda3std3__45__cpo5beginE:
	.zero		1
	.type		_ZN73_INTERNAL_1f623742_37_flash_fwd_hdim64_bf16_softcap_sm80_cu_49158569_35814cuda3std3__475_GLOBAL__N__1f623742_37_flash_fwd_hdim64_bf16_softcap_sm80_cu_49158569_35816ignoreE,@object
	.size		_ZN73_INTERNAL_1f623742_37_flash_fwd_hdim64_bf16_softcap_sm80_cu_49158569_35814cuda3std3__475_GLOBAL__N__1f623742_37_flash_fwd_hdim64_bf16_softcap_sm80_cu_49158569_35816ignoreE,(_ZN73_INTERNAL_1f623742_37_flash_fwd_hdim64_bf16_softcap_sm80_cu_49158569_35814cute7productE - _ZN73_INTERNAL_1f623742_37_flash_fwd_hdim64_bf16_softcap_sm80_cu_49158569_35814cuda3std3__475_GLOBAL__N__1f623742_37_flash_fwd_hdim64_bf16_softcap_sm80_cu_49158569_35816ignoreE)
_ZN73_INTERNAL_1f623742_37_flash_fwd_hdim64_bf16_softcap_sm80_cu_49158569_35814cuda3std3__475_GLOBAL__N__1f623742_37_flash_fwd_hdim64_bf16_softcap_sm80_cu_49158569_35816ignoreE:
	.zero		1
	.type		_ZN73_INTERNAL_1f623742_37_flash_fwd_hdim64_bf16_softcap_sm80_cu_49158569_35814cute7productE,@object
	.size		_ZN73_INTERNAL_1f623742_37_flash_fwd_hdim64_bf16_softcap_sm80_cu_49158569_35814cute7productE,(_ZN73_INTERNAL_1f623742_37_flash_fwd_hdim64_bf16_softcap_sm80_cu_49158569_35814cuda3std3__45__cpo3endE - _ZN73_INTERNAL_1f623742_37_flash_fwd_hdim64_bf16_softcap_sm80_cu_49158569_35814cute7productE)
_ZN73_INTERNAL_1f623742_37_flash_fwd_hdim64_bf16_softcap_sm80_cu_49158569_35814cute7productE:
	.zero		1
	.type		_ZN73_INTERNAL_1f623742_37_flash_fwd_hdim64_bf16_softcap_sm80_cu_49158569_35814cuda3std3__45__cpo3endE,@object
	.size		_ZN73_INTERNAL_1f623742_37_flash_fwd_hdim64_bf16_softcap_sm80_cu_49158569_35814cuda3std3__45__cpo3endE,(_ZN73_INTERNAL_1f623742_37_flash_fwd_hdim64_bf16_softcap_sm80_cu_49158569_35814cuda3std3__419piecewise_constructE - _ZN73_INTERNAL_1f623742_37_flash_fwd_hdim64_bf16_softcap_sm80_cu_49158569_35814cuda3std3__45__cpo3endE)
_ZN73_INTERNAL_1f623742_37_flash_fwd_hdim64_bf16_softcap_sm80_cu_49158569_35814cuda3std3__45__cpo3endE:
	.zero		1
	.type		_ZN73_INTERNAL_1f623742_37_flash_fwd_hdim64_bf16_softcap_sm80_cu_49158569_35814cuda3std3__419piecewise_constructE,@object
	.size		_ZN73_INTERNAL_1f623742_37_flash_fwd_hdim64_bf16_softcap_sm80_cu_49158569_35814cuda3std3__419piecewise_constructE,(_ZN73_INTERNAL_1f623742_37_flash_fwd_hdim64_bf16_softcap_sm80_cu_49158569_35814cuda3std3__45__cpo4cendE - _ZN73_INTERNAL_1f623742_37_flash_fwd_hdim64_bf16_softcap_sm80_cu_49158569_35814cuda3std3__419piecewise_constructE)
_ZN73_INTERNAL_1f623742_37_flash_fwd_hdim64_bf16_softcap_sm80_cu_49158569_35814cuda3std3__419piecewise_constructE:
	.zero		1
	.type		_ZN73_INTERNAL_1f623742_37_flash_fwd_hdim64_bf16_softcap_sm80_cu_49158569_35814cuda3std3__45__cpo4cendE,@object
	.size		_ZN73_INTERNAL_1f623742_37_flash_fwd_hdim64_bf16_softcap_sm80_cu_49158569_35814cuda3std3__45__cpo4cendE,(_ZN73_INTERNAL_1f623742_37_flash_fwd_hdim64_bf16_softcap_sm80_cu_49158569_35814cuda3std6ranges3__45__cpo4swapE - _ZN73_INTERNAL_1f623742_37_flash_fwd_hdim64_bf16_softcap_sm80_cu_49158569_35814cuda3std3__45__cpo4cendE)
_ZN73_INTERNAL_1f623742_37_flash_fwd_hdim64_bf16_softcap_sm80_cu_49158569_35814cuda3std3__45__cpo4cendE:
	.zero		1
	.type		_ZN73_INTERNAL_1f623742_37_flash_fwd_hdim64_bf16_softcap_sm80_cu_49158569_35814cuda3std6ranges3__45__cpo4swapE,@object
	.size		_ZN73_INTERNAL_1f623742_37_flash_fwd_hdim64_bf16_softcap_sm80_cu_49158569_35814cuda3std6ranges3__45__cpo4swapE,(.L_7 - _ZN73_INTERNAL_1f623742_37_flash_fwd_hdim64_bf16_softcap_sm80_cu_49158569_35814cuda3std6ranges3__45__cpo4swapE)
_ZN73_INTERNAL_1f623742_37_flash_fwd_hdim64_bf16_softcap_sm80_cu_49158569_35814cuda3std6ranges3__45__cpo4swapE:
	.zero		1
.L_7:


//--------------------- .nv.constant0._ZN7cutlass13device_kernelIN5flash19enable_sm80_to_sm89INS1_16FlashAttnFwdSm80INS1_25CollectiveMainloopFwdSm80ILi4ELi1ELb0EN4cute5tupleIJNS5_1CILi128EEENS7_ILi112EEENS7_ILi64EEEEEELi64ENS_10bfloat16_tEfNS_4arch4Sm80ELb0ELb0ELb1ELb0ELb0ELb0ELb1ELb0EEENS1_21CollectiveEpilogueFwdINS6_IJS8_SA_S9_EEENS6_IJNS7_ILi1EEESI_SI_EEESC_SE_Li128ELb0ELb1ELb0ELb0EEENS1_19SingleTileSchedulerILb0ELb0ELb1ELi128EEEEEEEEEvNT_6ParamsE --------------------------
	.section	.nv.constant0._ZN7cutlass13device_kernelIN5flash19enable_sm80_to_sm89INS1_16FlashAttnFwdSm80INS1_25CollectiveMainloopFwdSm80ILi4ELi1ELb0EN4cute5tupleIJNS5_1CILi128EEENS7_ILi112EEENS7_ILi64EEEEEELi64ENS_10bfloat16_tEfNS_4arch4Sm80ELb0ELb0ELb1ELb0ELb0ELb0ELb1ELb0EEENS1_21CollectiveEpilogueFwdINS6_IJS8_SA_S9_EEENS6_IJNS7_ILi1EEESI_SI_EEESC_SE_Li128ELb0ELb1ELb0ELb0EEENS1_19SingleTileSchedulerILb0ELb0ELb1ELi128EEEEEEEEEvNT_6ParamsE,"a",@progbits
	.sectionflags	@""
	.align	4
.nv.constant0._ZN7cutlass13device_kernelIN5flash19enable_sm80_to_sm89INS1_16FlashAttnFwdSm80INS1_25CollectiveMainloopFwdSm80ILi4ELi1ELb0EN4cute5tupleIJNS5_1CILi128EEENS7_ILi112EEENS7_ILi64EEEEEELi64ENS_10bfloat16_tEfNS_4arch4Sm80ELb0ELb0ELb1ELb0ELb0ELb0ELb1ELb0EEENS1_21CollectiveEpilogueFwdINS6_IJS8_SA_S9_EEENS6_IJNS7_ILi1EEESI_SI_EEESC_SE_Li128ELb0ELb1ELb0ELb0EEENS1_19SingleTileSchedulerILb0ELb0ELb1ELi128EEEEEEEEEvNT_6ParamsE:
	.zero		1576


//--------------------- .nv.constant0._ZN7cutlass13device_kernelIN5flash19enable_sm80_to_sm89INS1_16FlashAttnFwdSm80INS1_25CollectiveMainloopFwdSm80ILi4ELi1ELb0EN4cute5tupleIJNS5_1CILi128EEENS7_ILi112EEENS7_ILi64EEEEEELi64ENS_10bfloat16_tEfNS_4arch4Sm80ELb0ELb0ELb1ELb1ELb0ELb0ELb1ELb0EEENS1_21CollectiveEpilogueFwdINS6_IJS8_SA_S9_EEENS6_IJNS7_ILi1EEESI_SI_EEESC_SE_Li128ELb1ELb1ELb0ELb0EEENS1_19SingleTileSchedulerILb1ELb0ELb1ELi128EEEEEEEEEvNT_6ParamsE --------------------------
	.section	.nv.constant0._ZN7cutlass13device_kernelIN5flash19enable_sm80_to_sm89INS1_16FlashAttnFwdSm80INS1_25CollectiveMainloopFwdSm80ILi4ELi1ELb0EN4cute5tupleIJNS5_1CILi128EEENS7_ILi112EEENS7_ILi64EEEEEELi64ENS_10bfloat16_tEfNS_4arch4Sm80ELb0ELb0ELb1ELb1ELb0ELb0ELb1ELb0EEENS1_21CollectiveEpilogueFwdINS6_IJS8_SA_S9_EEENS6_IJNS7_ILi1EEESI_SI_EEESC_SE_Li128ELb1ELb1ELb0ELb0EEENS1_19SingleTileSchedulerILb1ELb0ELb1ELi128EEEEEEEEEvNT_6ParamsE,"a",@progbits
	.sectionflags	@""
	.align	4
.nv.constant0._ZN7cutlass13device_kernelIN5flash19enable_sm80_to_sm89INS1_16FlashAttnFwdSm80INS1_25CollectiveMainloopFwdSm80ILi4ELi1ELb0EN4cute5tupleIJNS5_1CILi128EEENS7_ILi112EEENS7_ILi64EEEEEELi64ENS_10bfloat16_tEfNS_4arch4Sm80ELb0ELb0ELb1ELb1ELb0ELb0ELb1ELb0EEENS1_21CollectiveEpilogueFwdINS6_IJS8_SA_S9_EEENS6_IJNS7_ILi1EEESI_SI_EEESC_SE_Li128ELb1ELb1ELb0ELb0EEENS1_19SingleTileSchedulerILb1ELb0ELb1ELi128EEEEEEEEEvNT_6ParamsE:
	.zero		1576


//--------------------- .nv.constant0._ZN7cutlass13device_kernelIN5flash19enable_sm80_to_sm89INS1_16FlashAttnFwdSm80INS1_25CollectiveMainloopFwdSm80ILi4ELi1ELb0EN4cute5tupleIJNS5_1CILi128EEENS7_ILi112EEENS7_ILi64EEEEEELi64ENS_10bfloat16_tEfNS_4arch4Sm80ELb0ELb0ELb1ELb1ELb0ELb1ELb1ELb0EEENS1_21CollectiveEpilogueFwdINS6_IJS8_SA_S9_EEENS6_IJNS7_ILi1EEESI_SI_EEESC_SE_Li128ELb1ELb1ELb0ELb0EEENS1_19SingleTileSchedulerILb1ELb0ELb1ELi128EEEEEEEEEvNT_6ParamsE --------------------------
	.section	.nv.constant0._ZN7cutlass13device_kernelIN5flash19enable_sm80_to_sm89INS1_16FlashAttnFwdSm80INS1_25CollectiveMainloopFwdSm80ILi4ELi1ELb0EN4cute5tupleIJNS5_1CILi128EEENS7_ILi112EEENS7_ILi64EEEEEELi64ENS_10bfloat16_tEfNS_4arch4Sm80ELb0ELb0ELb1ELb1ELb0ELb1ELb1ELb0EEENS1_21CollectiveEpilogueFwdINS6_IJS8_SA_S9_EEENS6_IJNS7_ILi1EEESI_SI_EEESC_SE_Li128ELb1ELb1ELb0ELb0EEENS1_19SingleTileSchedulerILb1ELb0ELb1ELi128EEEEEEEEEvNT_6ParamsE,"a",@progbits
	.sectionflags	@""
	.align	4
.nv.constant0._ZN7cutlass13device_kernelIN5flash19enable_sm80_to_sm89INS1_16FlashAttnFwdSm80INS1_25CollectiveMainloopFwdSm80ILi4ELi1ELb0EN4cute5tupleIJNS5_1CILi128EEENS7_ILi112EEENS7_ILi64EEEEEELi64ENS_10bfloat16_tEfNS_4arch4Sm80ELb0ELb0ELb1ELb1ELb0ELb1ELb1ELb0EEENS1_21CollectiveEpilogueFwdINS6_IJS8_SA_S9_EEENS6_IJNS7_ILi1EEESI_SI_EEESC_SE_Li128ELb1ELb1ELb0ELb0EEENS1_19SingleTileSchedulerILb1ELb0ELb1ELi128EEEEEEEEEvNT_6ParamsE:
	.zero		1576


//--------------------- .nv.constant0._ZN7cutlass13device_kernelIN5flash19enable_sm80_to_sm89INS1_16FlashAttnFwdSm80INS1_25CollectiveMainloopFwdSm80ILi4ELi1ELb0EN4cute5tupleIJNS5_1CILi128EEENS7_ILi96EEENS7_ILi64EEEEEELi64ENS_10bfloat16_tEfNS_4arch4Sm80ELb0ELb1ELb1ELb0ELb0ELb0ELb1ELb0EEENS1_21CollectiveEpilogueFwdINS6_IJS8_SA_S9_EEENS6_IJNS7_ILi1EEESI_SI_EEESC_SE_Li128ELb0ELb1ELb0ELb0EEENS1_19SingleTileSchedulerILb0ELb0ELb1ELi128EEEEEEEEEvNT_6ParamsE --------------------------
	.section	.nv.constant0._ZN7cutlass13device_kernelIN5flash19enable_sm80_to_sm89INS1_16FlashAttnFwdSm80INS1_25CollectiveMainloopFwdSm80ILi4ELi1ELb0EN4cute5tupleIJNS5_1CILi128EEENS7_ILi96EEENS7_ILi64EEEEEELi64ENS_10bfloat16_tEfNS_4arch4Sm80ELb0ELb1ELb1ELb0ELb0ELb0ELb1ELb0EEENS1_21CollectiveEpilogueFwdINS6_IJS8_SA_S9_EEENS6_IJNS7_ILi1EEESI_SI_EEESC_SE_Li128ELb0ELb1ELb0ELb0EEENS1_19SingleTileSchedulerILb0ELb0ELb1ELi128EEEEEEEEEvNT_6ParamsE,"a",@progbits
	.sectionflags	@""
	.align	4
.nv.constant0._ZN7cutlass13device_kernelIN5flash19enable_sm80_to_sm89INS1_16FlashAttnFwdSm80INS1_25CollectiveMainloopFwdSm80ILi4ELi1ELb0EN4cute5tupleIJNS5_1CILi128EEENS7_ILi96EEENS7_ILi64EEEEEELi64ENS_10bfloat16_tEfNS_4arch4Sm80ELb0ELb1ELb1ELb0ELb0ELb0ELb1ELb0EEENS1_21CollectiveEpilogueFwdINS6_IJS8_SA_S9_EEENS6_IJNS7_ILi1EEESI_SI_EEESC_SE_Li128ELb0ELb1ELb0ELb0EEENS1_19SingleTileSchedulerILb0ELb0ELb1ELi128EEEEEEEEEvNT_6ParamsE:
	.zero		1576


//--------------------- .nv.constant0._ZN7cutlass13device_kernelIN5flash19enable_sm80_to_sm89INS1_16FlashAttnFwdSm80INS1_25CollectiveMainloopFwdSm80ILi4ELi1ELb0EN4cute5tupleIJNS5_1CILi128EEENS7_ILi96EEENS7_ILi64EEEEEELi64ENS_10bfloat16_tEfNS_4arch4Sm80ELb0ELb1ELb1ELb1ELb0ELb0ELb1ELb0EEENS1_21CollectiveEpilogueFwdINS6_IJS8_SA_S9_EEENS6_IJNS7_ILi1EEESI_SI_EEESC_SE_Li128ELb1ELb1ELb0ELb0EEENS1_19SingleTileSchedulerILb1ELb0ELb1ELi128EEEEEEEEEvNT_6ParamsE --------------------------
	.section	.nv.constant0._ZN7cutlass13device_kernelIN5flash19enable_sm80_to_sm89INS1_16FlashAttnFwdSm80INS1_25CollectiveMainloopFwdSm80ILi4ELi1ELb0EN4cute5tupleIJNS5_1CILi128EEENS7_ILi96EEENS7_ILi64EEEEEELi64ENS_10bfloat16_tEfNS_4arch4Sm80ELb0ELb1ELb1ELb1ELb0ELb0ELb1ELb0EEENS1_21CollectiveEpilogueFwdINS6_IJS8_SA_S9_EEENS6_IJNS7_ILi1EEESI_SI_EEESC_SE_Li128ELb1ELb1ELb0ELb0EEENS1_19SingleTileSchedulerILb1ELb0ELb1ELi128EEEEEEEEEvNT_6ParamsE,"a",@progbits
	.sectionflags	@""
	.align	4
.nv.constant0._ZN7cutlass13device_kernelIN5flash19enable_sm80_to_sm89INS1_16FlashAttnFwdSm80INS1_25CollectiveMainloopFwdSm80ILi4ELi1ELb0EN4cute5tupleIJNS5_1CILi128EEENS7_ILi96EEENS7_ILi64EEEEEELi64ENS_10bfloat16_tEfNS_4arch4Sm80ELb0ELb1ELb1ELb1ELb0ELb0ELb1ELb0EEENS1_21CollectiveEpilogueFwdINS6_IJS8_SA_S9_EEENS6_IJNS7_ILi1EEESI_SI_EEESC_SE_Li128ELb1ELb1ELb0ELb0EEENS1_19SingleTileSchedulerILb1ELb0ELb1ELi128EEEEEEEEEvNT_6ParamsE:
	.zero		1576


//--------------------- .nv.constant0._ZN7cutlass13device_kernelIN5flash19enable_sm80_to_sm89INS1_16FlashAttnFwdSm80INS1_25CollectiveMainloopFwdSm80ILi4ELi1ELb0EN4cute5tupleIJNS5_1CILi128EEENS7_ILi96EEENS7_ILi64EEEEEELi64ENS_10bfloat16_tEfNS_4arch4Sm80ELb0ELb1ELb1ELb1ELb0ELb1ELb1ELb0EEENS1_21CollectiveEpilogueFwdINS6_IJS8_SA_S9_EEENS6_IJNS7_ILi1EEESI_SI_EEESC_SE_Li128ELb1ELb1ELb0ELb0EEENS1_19SingleTileSchedulerILb1ELb0ELb1ELi128EEEEEEEEEvNT_6ParamsE --------------------------
	.section	.nv.constant0._ZN7cutlass13device_kernelIN5flash19enable_sm80_to_sm89INS1_16FlashAttnFwdSm80INS1_25CollectiveMainloopFwdSm80ILi4ELi1ELb0EN4cute5tupleIJNS5_1CILi128EEENS7_ILi96EEENS7_ILi64EEEEEELi64ENS_10bfloat16_tEfNS_4arch4Sm80ELb0ELb1ELb1ELb1ELb0ELb1ELb1ELb0EEENS1_21CollectiveEpilogueFwdINS6_IJS8_SA_S9_EEENS6_IJNS7_ILi1EEESI_SI_EEESC_SE_Li128ELb1ELb1ELb0ELb0EEENS1_19SingleTileSchedulerILb1ELb0ELb1ELi128EEEEEEEEEvNT_6ParamsE,"a",@progbits
	.sectionflags	@""
	.align	4
.nv.constant0._ZN7cutlass13device_kernelIN5flash19enable_sm80_to_sm89INS1_16FlashAttnFwdSm80INS1_25CollectiveMainloopFwdSm80ILi4ELi1ELb0EN4cute5tupleIJNS5_1CILi128EEENS7_ILi96EEENS7_ILi64EEEEEELi64ENS_10bfloat16_tEfNS_4arch4Sm80ELb0ELb1ELb1ELb1ELb0ELb1ELb1ELb0EEENS1_21CollectiveEpilogueFwdINS6_IJS8_SA_S9_EEENS6_IJNS7_ILi1EEESI_SI_EEESC_SE_Li128ELb1ELb1ELb0ELb0EEENS1_19SingleTileSchedulerILb1ELb0ELb1ELi128EEEEEEEEEvNT_6ParamsE:
	.zero		1576


//--------------------- .nv.constant0._ZN7cutlass13device_kernelIN5flash19enable_sm80_to_sm89INS1_16FlashAttnFwdSm80INS1_25CollectiveMainloopFwdSm80ILi4ELi1ELb0EN4cute5tupleIJNS5_1CILi128EEENS7_ILi112EEENS7_ILi64EEEEEELi64ENS_10bfloat16_tEfNS_4arch4Sm80ELb1ELb0ELb1ELb0ELb0ELb0ELb1ELb0EEENS1_21CollectiveEpilogueFwdINS6_IJS8_SA_S9_EEENS6_IJNS7_ILi1EEESI_SI_EEESC_SE_Li128ELb0ELb1ELb0ELb0EEENS1_30DynamicPersistentTileSchedulerILi128ELi128ELb0ELb1ELb0EEEEEEEEEvNT_6ParamsE --------------------------
	.section	.nv.constant0._ZN7cutlass13device_kernelIN5flash19enable_sm80_to_sm89INS1_16FlashAttnFwdSm80INS1_25CollectiveMainloopFwdSm80ILi4ELi1ELb0EN4cute5tupleIJNS5_1CILi128EEENS7_ILi112EEENS7_ILi64EEEEEELi64ENS_10bfloat16_tEfNS_4arch4Sm80ELb1ELb0ELb1ELb0ELb0ELb0ELb1ELb0EEENS1_21CollectiveEpilogueFwdINS6_IJS8_SA_S9_EEENS6_IJNS7_ILi1EEESI_SI_EEESC_SE_Li128ELb0ELb1ELb0ELb0EEENS1_30DynamicPersistentTileSchedulerILi128ELi128ELb0ELb1ELb0EEEEEEEEEvNT_6ParamsE,"a",@progbits
	.sectionflags	@""
	.align	4
.nv.constant0._ZN7cutlass13device_kernelIN5flash19enable_sm80_to_sm89INS1_16FlashAttnFwdSm80INS1_25CollectiveMainloopFwdSm80ILi4ELi1ELb0EN4cute5tupleIJNS5_1CILi128EEENS7_ILi112EEENS7_ILi64EEEEEELi64ENS_10bfloat16_tEfNS_4arch4Sm80ELb1ELb0ELb1ELb0ELb0ELb0ELb1ELb0EEENS1_21CollectiveEpilogueFwdINS6_IJS8_SA_S9_EEENS6_IJNS7_ILi1EEESI_SI_EEESC_SE_Li128ELb0ELb1ELb0ELb0EEENS1_30DynamicPersistentTileSchedulerILi128ELi128ELb0ELb1ELb0EEEEEEEEEvNT_6ParamsE:
	.zero		1592


//--------------------- .nv.constant0._ZN7cutlass13device_kernelIN5flash19enable_sm80_to_sm89INS1_16FlashAttnFwdSm80INS1_25CollectiveMainloopFwdSm80ILi4ELi1ELb0EN4cute5tupleIJNS5_1CILi128EEENS7_ILi112EEENS7_ILi64EEEEEELi64ENS_10bfloat16_tEfNS_4arch4Sm80ELb1ELb0ELb1ELb1ELb0ELb0ELb1ELb0EEENS1_21CollectiveEpilogueFwdINS6_IJS8_SA_S9_EEENS6_IJNS7_ILi1EEESI_SI_EEESC_SE_Li128ELb1ELb1ELb0ELb0EEENS1_19SingleTileSchedulerILb1ELb0ELb1ELi128EEEEEEEEEvNT_6ParamsE --------------------------
	.section	.nv.constant0._ZN7cutlass13device_kernelIN5flash19enable_sm80_to_sm89INS1_16FlashAttnFwdSm80INS1_25CollectiveMainloopFwdSm80ILi4ELi1ELb0EN4cute5tupleIJNS5_1CILi128EEENS7_ILi112EEENS7_ILi64EEEEEELi64ENS_10bfloat16_tEfNS_4arch4Sm80ELb1ELb0ELb1ELb1ELb0ELb0ELb1ELb0EEENS1_21CollectiveEpilogueFwdINS6_IJS8_SA_S9_EEENS6_IJNS7_ILi1EEESI_SI_EEESC_SE_Li128ELb1ELb1ELb0ELb0EEENS1_19SingleTileSchedulerILb1ELb0ELb1ELi128EEEEEEEEEvNT_6ParamsE,"a",@progbits
	.sectionflags	@""
	.align	4
.nv.constant0._ZN7cutlass13device_kernelIN5flash19enable_sm80_to_sm89INS1_16FlashAttnFwdSm80INS1_25CollectiveMainloopFwdSm80ILi4ELi1ELb0EN4cute5tupleIJNS5_1CILi128EEENS7_ILi112EEENS7_ILi64EEEEEELi64ENS_10bfloat16_tEfNS_4arch4Sm80ELb1ELb0ELb1ELb1ELb0ELb0ELb1ELb0EEENS1_21CollectiveEpilogueFwdINS6_IJS8_SA_S9_EEENS6_IJNS7_ILi1EEESI_SI_EEESC_SE_Li128ELb1ELb1ELb0ELb0EEENS1_19SingleTileSchedulerILb1ELb0ELb1ELi128EEEEEEEEEvNT_6ParamsE:
	.zero		1576


//--------------------- .nv.constant0._ZN7cutlass13device_kernelIN5flash19enable_sm80_to_sm89INS1_16FlashAttnFwdSm80INS1_25CollectiveMainloopFwdSm80ILi4ELi1ELb0EN4cute5tupleIJNS5_1CILi128EEENS7_ILi112EEENS7_ILi64EEEEEELi64ENS_10bfloat16_tEfNS_4arch4Sm80ELb1ELb0ELb1ELb1ELb0ELb1ELb1ELb0EEENS1_21CollectiveEpilogueFwdINS6_IJS8_SA_S9_EEENS6_IJNS7_ILi1EEESI_SI_EEESC_SE_Li128ELb1ELb1ELb0ELb0EEENS1_19SingleTileSchedulerILb1ELb0ELb1ELi128EEEEEEEEEvNT_6ParamsE --------------------------
	.section	.nv.constant0._ZN7cutlass13device_kernelIN5flash19enable_sm80_to_sm89INS1_16FlashAttnFwdSm80INS1_25CollectiveMainloopFwdSm80ILi4ELi1ELb0EN4cute5tupleIJNS5_1CILi128EEENS7_ILi112EEENS7_ILi64EEEEEELi64ENS_10bfloat16_tEfNS_4arch4Sm80ELb1ELb0ELb1ELb1ELb0ELb1ELb1ELb0EEENS1_21CollectiveEpilogueFwdINS6_IJS8_SA_S9_EEENS6_IJNS7_ILi1EEESI_SI_EEESC_SE_Li128ELb1ELb1ELb0ELb0EEENS1_19SingleTileSchedulerILb1ELb0ELb1ELi128EEEEEEEEEvNT_6ParamsE,"a",@progbits
	.sectionflags	@""
	.align	4
.nv.constant0._ZN7cutlass13device_kernelIN5flash19enable_sm80_to_sm89INS1_16FlashAttnFwdSm80INS1_25CollectiveMainloopFwdSm80ILi4ELi1ELb0EN4cute5tupleIJNS5_1CILi128EEENS7_ILi112EEENS7_ILi64EEEEEELi64ENS_10bfloat16_tEfNS_4arch4Sm80ELb1ELb0ELb1ELb1ELb0ELb1ELb1ELb0EEENS1_21CollectiveEpilogueFwdINS6_IJS8_SA_S9_EEENS6_IJNS7_ILi1EEESI_SI_EEESC_SE_Li128ELb1ELb1ELb0ELb0EEENS1_19SingleTileSchedulerILb1ELb0ELb1ELi128EEEEEEEEEvNT_6ParamsE:
	.zero		1576


//--------------------- SYMBOLS --------------------------

	.type		.nv.reservedSmem.offset0,@object
	.size		.nv.reservedSmem.offset0,0x4
